// auto-generated by cutlass_sweep.gemm — config: {"arch": "sm_90", "cluster_m": 4, "cluster_n": 2, "dtype": "fp16", "dtype_b": "fp16", "layout": "tn", "stages": 7, "tile_k": 64, "tile_m": 128, "tile_n": 128}
#include "cutlass/cutlass.h"
#include "cutlass/gemm/collective/collective_builder.hpp"
#include "cutlass/gemm/device/gemm_universal_adapter.h"
#include "cutlass/gemm/kernel/gemm_universal.hpp"
#include "cutlass/epilogue/collective/collective_builder.hpp"

using ElemA = cutlass::half_t;
using ElemB = cutlass::half_t;
using ElemCD = cutlass::half_t;
using Acc  = float;
using TileShape    = cute::Shape<cute::_128, cute::_128, cute::_64>;
using ClusterShape = cute::Shape<cute::_4, cute::_2, cute::_1>;

using CollectiveEpilogue = typename cutlass::epilogue::collective::CollectiveBuilder<
    cutlass::arch::Sm90, cutlass::arch::OpClassTensorOp,
    TileShape, ClusterShape,
    cutlass::epilogue::collective::EpilogueTileAuto,
    Acc, Acc,
    ElemCD, cutlass::layout::RowMajor, 128 / cutlass::sizeof_bits<ElemCD>::value,
    ElemCD, cutlass::layout::RowMajor, 128 / cutlass::sizeof_bits<ElemCD>::value,
    cutlass::epilogue::collective::EpilogueScheduleAuto
  >::CollectiveOp;

using CollectiveMainloop = typename cutlass::gemm::collective::CollectiveBuilder<
    cutlass::arch::Sm90, cutlass::arch::OpClassTensorOp,
    ElemA, cutlass::layout::ColumnMajor, 128 / cutlass::sizeof_bits<ElemA>::value,
    ElemB, cutlass::layout::RowMajor, 128 / cutlass::sizeof_bits<ElemB>::value,
    Acc,
    TileShape, ClusterShape,
    cutlass::gemm::collective::StageCount<7>,
    cutlass::gemm::collective::KernelScheduleAuto
  >::CollectiveOp;

using GemmKernel = cutlass::gemm::kernel::GemmUniversal<
    cute::Shape<int,int,int,int>,
    CollectiveMainloop,
    CollectiveEpilogue
>;
using Gemm = cutlass::gemm::device::GemmUniversalAdapter<GemmKernel>;

// Force the device kernel symbol into the cubin without needing a host main.
auto* _anchor = &cutlass::device_kernel<GemmKernel>;


// ===== COMPILED SASS (sm_90a) =====

	.target	sm_90a

	.elftype	@"ET_EXEC"


//--------------------- .note.nv.tkinfo           --------------------------
	.section	.note.nv.tkinfo,"",@"SHT_NOTE"
	.sectionflags	@"SHF_NOTE_NV_TKINFO"
	.tkinfo
        /*0018*/ 	.word	0x00000002
        /*0030*/ 	.string	""
        /*0030*/ 	.string	"ptxas"
        /*0030*/ 	.string	"Cuda compilation tools, release 13.0, V13.0.88"
        /*0030*/ 	.string	"Build cuda_13.0.r13.0/compiler.36424714_0"
        /*0030*/ 	.string	"-arch sm_90a -m 64 "



//--------------------- .note.nv.cuinfo           --------------------------
	.section	.note.nv.cuinfo,"",@"SHT_NOTE"
	.sectionflags	@"SHF_NOTE_NV_CUINFO"
        /*0018*/ 	.short	0x0002
        /*001a*/ 	.short	0x005a
        /*001c*/ 	.short	0x0082
	.zero		2


//--------------------- .nv.info                  --------------------------
	.section	.nv.info,"",@"SHT_CUDA_INFO"
	.align	4


	//----- nvinfo : EIATTR_REGCOUNT
	.align		4
        /*0000*/ 	.byte	0x04, 0x2f
        /*0002*/ 	.short	(.L_15 - .L_14)
	.align		4
.L_14:
        /*0004*/ 	.word	index@(_ZN7cutlass13device_kernelINS_4gemm6kernel13GemmUniversalIN4cute5tupleIJiiiiEEENS1_10collective13CollectiveMmaINS1_34MainloopSm90TmaGmmaWarpSpecializedILi7ENS5_IJNS4_1CILi4EEENSA_ILi2EEENSA_ILi1EEEEEENS1_35KernelTmaWarpSpecializedCooperativeEEENS5_IJNSA_ILi128EEESH_NSA_ILi64EEEEEENS_6half_tENS5_IJSD_llEEESK_SL_NS4_8TiledMMAINS4_8MMA_AtomIJNS4_4SM904GMMA26MMA_64x128x16_F32F16F16_SSILNSP_5MajorE1ELSR_1ELNSP_7ScaleInE1ELSS_1EEEEEENS4_6LayoutINS5_IJSC_SD_SD_EEENS5_IJSD_NSA_ILi0EEESX_EEEEENS5_IJNS4_10UnderscoreES10_S10_EEEEENS4_23SM90_TMA_LOAD_MULTICASTENS4_14ComposedLayoutINS4_7SwizzleILi3ELi4ELi3EEENS4_18smem_ptr_flag_bitsILi16EEENSV_INS5_IJSI_NSA_ILi8EEEEEENS5_IJSD_SI_EEEEEEEvNS4_8identityES13_S1D_vS1E_EENS_8epilogue10collective6detail29Sm90TmaWarpSpecializedAdapterINS1H_15DefaultEpilogueISK_NS5_IJlSD_lEEES1L_NS1G_6thread17LinearCombinationISK_Li1EffLNS1M_9ScaleType4KindE0ELNS_15FloatRoundStyleE2ESK_EENS1_15EpilogueDefaultEEEEEvvEEEEvNT_6ParamsE)
        /*0008*/ 	.word	0x000000a8


	//----- nvinfo : EIATTR_FRAME_SIZE
	.align		4
.L_15:
        /*000c*/ 	.byte	0x04, 0x11
        /*000e*/ 	.short	(.L_17 - .L_16)
	.align		4
.L_16:
        /*0010*/ 	.word	index@(_ZN7cutlass13device_kernelINS_4gemm6kernel13GemmUniversalIN4cute5tupleIJiiiiEEENS1_10collective13CollectiveMmaINS1_34MainloopSm90TmaGmmaWarpSpecializedILi7ENS5_IJNS4_1CILi4EEENSA_ILi2EEENSA_ILi1EEEEEENS1_35KernelTmaWarpSpecializedCooperativeEEENS5_IJNSA_ILi128EEESH_NSA_ILi64EEEEEENS_6half_tENS5_IJSD_llEEESK_SL_NS4_8TiledMMAINS4_8MMA_AtomIJNS4_4SM904GMMA26MMA_64x128x16_F32F16F16_SSILNSP_5MajorE1ELSR_1ELNSP_7ScaleInE1ELSS_1EEEEEENS4_6LayoutINS5_IJSC_SD_SD_EEENS5_IJSD_NSA_ILi0EEESX_EEEEENS5_IJNS4_10UnderscoreES10_S10_EEEEENS4_23SM90_TMA_LOAD_MULTICASTENS4_14ComposedLayoutINS4_7SwizzleILi3ELi4ELi3EEENS4_18smem_ptr_flag_bitsILi16EEENSV_INS5_IJSI_NSA_ILi8EEEEEENS5_IJSD_SI_EEEEEEEvNS4_8identityES13_S1D_vS1E_EENS_8epilogue10collective6detail29Sm90TmaWarpSpecializedAdapterINS1H_15DefaultEpilogueISK_NS5_IJlSD_lEEES1L_NS1G_6thread17LinearCombinationISK_Li1EffLNS1M_9ScaleType4KindE0ELNS_15FloatRoundStyleE2ESK_EENS1_15EpilogueDefaultEEEEEvvEEEEvNT_6ParamsE)
        /*0014*/ 	.word	0x00000000


	//----- nvinfo : EIATTR_MIN_STACK_SIZE
	.align		4
.L_17:
        /*0018*/ 	.byte	0x04, 0x12
        /*001a*/ 	.short	(.L_19 - .L_18)
	.align		4
.L_18:
        /*001c*/ 	.word	index@(_ZN7cutlass13device_kernelINS_4gemm6kernel13GemmUniversalIN4cute5tupleIJiiiiEEENS1_10collective13CollectiveMmaINS1_34MainloopSm90TmaGmmaWarpSpecializedILi7ENS5_IJNS4_1CILi4EEENSA_ILi2EEENSA_ILi1EEEEEENS1_35KernelTmaWarpSpecializedCooperativeEEENS5_IJNSA_ILi128EEESH_NSA_ILi64EEEEEENS_6half_tENS5_IJSD_llEEESK_SL_NS4_8TiledMMAINS4_8MMA_AtomIJNS4_4SM904GMMA26MMA_64x128x16_F32F16F16_SSILNSP_5MajorE1ELSR_1ELNSP_7ScaleInE1ELSS_1EEEEEENS4_6LayoutINS5_IJSC_SD_SD_EEENS5_IJSD_NSA_ILi0EEESX_EEEEENS5_IJNS4_10UnderscoreES10_S10_EEEEENS4_23SM90_TMA_LOAD_MULTICASTENS4_14ComposedLayoutINS4_7SwizzleILi3ELi4ELi3EEENS4_18smem_ptr_flag_bitsILi16EEENSV_INS5_IJSI_NSA_ILi8EEEEEENS5_IJSD_SI_EEEEEEEvNS4_8identityES13_S1D_vS1E_EENS_8epilogue10collective6detail29Sm90TmaWarpSpecializedAdapterINS1H_15DefaultEpilogueISK_NS5_IJlSD_lEEES1L_NS1G_6thread17LinearCombinationISK_Li1EffLNS1M_9ScaleType4KindE0ELNS_15FloatRoundStyleE2ESK_EENS1_15EpilogueDefaultEEEEEvvEEEEvNT_6ParamsE)
        /*0020*/ 	.word	0x00000000
.L_19:


//--------------------- .nv.compat                --------------------------
	.section	.nv.compat,"",@"SHT_CUDA_COMPAT_INFO"
	.align	4
        /*0000*/ 	.byte	0x02, 0x09, 0x01, 0x00, 0x02, 0x02, 0x04, 0x00, 0x02, 0x05, 0x05, 0x00, 0x03, 0x07, 0x01, 0x01
        /*0010*/ 	.byte	0x02, 0x03, 0x01, 0x00, 0x02, 0x06, 0x01, 0x00, 0x04, 0x0b, 0x08, 0x00, 0x00, 0x00, 0x00, 0x00
        /*0020*/ 	.byte	0x00, 0x00, 0x00, 0x00


//--------------------- .nv.info._ZN7cutlass13device_kernelINS_4gemm6kernel13GemmUniversalIN4cute5tupleIJiiiiEEENS1_10collective13CollectiveMmaINS1_34MainloopSm90TmaGmmaWarpSpecializedILi7ENS5_IJNS4_1CILi4EEENSA_ILi2EEENSA_ILi1EEEEEENS1_35KernelTmaWarpSpecializedCooperativeEEENS5_IJNSA_ILi128EEESH_NSA_ILi64EEEEEENS_6half_tENS5_IJSD_llEEESK_SL_NS4_8TiledMMAINS4_8MMA_AtomIJNS4_4SM904GMMA26MMA_64x128x16_F32F16F16_SSILNSP_5MajorE1ELSR_1ELNSP_7ScaleInE1ELSS_1EEEEEENS4_6LayoutINS5_IJSC_SD_SD_EEENS5_IJSD_NSA_ILi0EEESX_EEEEENS5_IJNS4_10UnderscoreES10_S10_EEEEENS4_23SM90_TMA_LOAD_MULTICASTENS4_14ComposedLayoutINS4_7SwizzleILi3ELi4ELi3EEENS4_18smem_ptr_flag_bitsILi16EEENSV_INS5_IJSI_NSA_ILi8EEEEEENS5_IJSD_SI_EEEEEEEvNS4_8identityES13_S1D_vS1E_EENS_8epilogue10collective6detail29Sm90TmaWarpSpecializedAdapterINS1H_15DefaultEpilogueISK_NS5_IJlSD_lEEES1L_NS1G_6thread17LinearCombinationISK_Li1EffLNS1M_9ScaleType4KindE0ELNS_15FloatRoundStyleE2ESK_EENS1_15EpilogueDefaultEEEEEvvEEEEvNT_6ParamsE --------------------------
	.section	.nv.info._ZN7cutlass13device_kernelINS_4gemm6kernel13GemmUniversalIN4cute5tupleIJiiiiEEENS1_10collective13CollectiveMmaINS1_34MainloopSm90TmaGmmaWarpSpecializedILi7ENS5_IJNS4_1CILi4EEENSA_ILi2EEENSA_ILi1EEEEEENS1_35KernelTmaWarpSpecializedCooperativeEEENS5_IJNSA_ILi128EEESH_NSA_ILi64EEEEEENS_6half_tENS5_IJSD_llEEESK_SL_NS4_8TiledMMAINS4_8MMA_AtomIJNS4_4SM904GMMA26MMA_64x128x16_F32F16F16_SSILNSP_5MajorE1ELSR_1ELNSP_7ScaleInE1ELSS_1EEEEEENS4_6LayoutINS5_IJSC_SD_SD_EEENS5_IJSD_NSA_ILi0EEESX_EEEEENS5_IJNS4_10UnderscoreES10_S10_EEEEENS4_23SM90_TMA_LOAD_MULTICASTENS4_14ComposedLayoutINS4_7SwizzleILi3ELi4ELi3EEENS4_18smem_ptr_flag_bitsILi16EEENSV_INS5_IJSI_NSA_ILi8EEEEEENS5_IJSD_SI_EEEEEEEvNS4_8identityES13_S1D_vS1E_EENS_8epilogue10collective6detail29Sm90TmaWarpSpecializedAdapterINS1H_15DefaultEpilogueISK_NS5_IJlSD_lEEES1L_NS1G_6thread17LinearCombinationISK_Li1EffLNS1M_9ScaleType4KindE0ELNS_15FloatRoundStyleE2ESK_EENS1_15EpilogueDefaultEEEEEvvEEEEvNT_6ParamsE,"",@"SHT_CUDA_INFO"
	.sectionflags	@""
	.align	4


	//----- nvinfo : EIATTR_CUDA_API_VERSION
	.align		4
        /*0000*/ 	.byte	0x04, 0x37
        /*0002*/ 	.short	(.L_21 - .L_20)
.L_20:
        /*0004*/ 	.word	0x00000082


	//----- nvinfo : EIATTR_KPARAM_INFO
	.align		4
.L_21:
        /*0008*/ 	.byte	0x04, 0x17
        /*000a*/ 	.short	(.L_23 - .L_22)
.L_22:
        /*000c*/ 	.word	0x00000000
        /*0010*/ 	.short	0x0000
        /*0012*/ 	.short	0x0070
        /*0014*/ 	.byte	0x00, 0xf0, 0x01, 0x10


	//----- nvinfo : EIATTR_SPARSE_MMA_MASK
	.align		4
.L_23:
        /*0018*/ 	.byte	0x03, 0x50
        /*001a*/ 	.short	0x0000


	//----- nvinfo : EIATTR_MAXREG_COUNT
	.align		4
        /*001c*/ 	.byte	0x03, 0x1b
        /*001e*/ 	.short	0x00a8


	//----- nvinfo : EIATTR_NUM_BARRIERS
	.align		4
        /*0020*/ 	.byte	0x02, 0x4c
        /*0022*/ 	.byte	0x01
	.zero		1


	//----- nvinfo : EIATTR_EXTERNS
	.align		4
        /*0024*/ 	.byte	0x04, 0x0f
        /*0026*/ 	.short	(.L_25 - .L_24)


	//   ....[0]....
	.align		4
.L_24:
        /*0028*/ 	.word	index@(__assertfail)


	//----- nvinfo : EIATTR_MERCURY_ISA_VERSION
	.align		4
.L_25:
        /*002c*/ 	.byte	0x03, 0x5f
        /*002e*/ 	.short	0x0101


	//----- nvinfo : EIATTR_INT_WARP_WIDE_INSTR_OFFSETS
	.align		4
        /*0030*/ 	.byte	0x04, 0x31
        /*0032*/ 	.short	(.L_27 - .L_26)


	//   ....[0]....
.L_26:
        /*0034*/ 	.word	0x00000540


	//   ....[1]....
        /*0038*/ 	.word	0x00000560


	//   ....[2]....
        /*003c*/ 	.word	0x00000710


	//----- nvinfo : EIATTR_COOP_GROUP_MASK_REGIDS
	.align		4
.L_27:
        /*0040*/ 	.byte	0x04, 0x29
        /*0042*/ 	.short	(.L_29 - .L_28)


	//   ....[0]....
.L_28:
        /*0044*/ 	.word	0xffffffff


	//   ....[1]....
        /*0048*/ 	.word	0xffffffff


	//   ....[2]....
        /*004c*/ 	.word	0xffffffff


	//   ....[3]....
        /*0050*/ 	.word	0xffffffff


	//   ....[4]....
        /*0054*/ 	.word	0xffffffff


	//   ....[5]....
        /*0058*/ 	.word	0xffffffff


	//----- nvinfo : EIATTR_COOP_GROUP_INSTR_OFFSETS
	.align		4
.L_29:
        /*005c*/ 	.byte	0x04, 0x28
        /*005e*/ 	.short	(.L_31 - .L_30)


	//   ....[0]....
.L_30:
        /*0060*/ 	.word	0x00000060


	//   ....[1]....
        /*0064*/ 	.word	0x00000070


	//   ....[2]....
        /*0068*/ 	.word	0x00000130


	//   ....[3]....
        /*006c*/ 	.word	0x00000360


	//   ....[4]....
        /*0070*/ 	.word	0x00000880


	//   ....[5]....
        /*0074*/ 	.word	0x00001500


	//----- nvinfo : EIATTR_REG_RECONFIG
	.align		4
.L_31:
        /*0078*/ 	.byte	0x01, 0x54
	.zero		2


	//----- nvinfo : EIATTR_SYSCALL_OFFSETS
	.align		4
        /*007c*/ 	.byte	0x04, 0x46
        /*007e*/ 	.short	(.L_33 - .L_32)


	//   ....[0]....
.L_32:
        /*0080*/ 	.word	0x000016e0


	//----- nvinfo : EIATTR_MBARRIER_INSTR_OFFSETS
	.align		4
.L_33:
        /*0084*/ 	.byte	0x04, 0x39
        /*0086*/ 	.short	(.L_35 - .L_34)


	//   ....[0]....
.L_34:
        /*0088*/ 	.word	0x00000250
        /*008c*/ 	.word	0x000000ff
        /*0090*/ 	.word	0x00000000
        /*0094*/ 	.short	0x0100
        /*0096*/ 	.byte	0x08
	.zero		1


	//   ....[1]....
        /*0098*/ 	.word	0x00000260
        /*009c*/ 	.word	0x000000ff
        /*00a0*/ 	.word	0x00000038
        /*00a4*/ 	.short	0x0100
        /*00a6*/ 	.byte	0x08
	.zero		1


	//   ....[2]....
        /*00a8*/ 	.word	0x00000270
        /*00ac*/ 	.word	0x000000ff
        /*00b0*/ 	.word	0x00000008
        /*00b4*/ 	.short	0x0100
        /*00b6*/ 	.byte	0x08
	.zero		1


	//   ....[3]....
        /*00b8*/ 	.word	0x00000280
        /*00bc*/ 	.word	0x000000ff
        /*00c0*/ 	.word	0x00000040
        /*00c4*/ 	.short	0x0100
        /*00c6*/ 	.byte	0x08
	.zero		1


	//   ....[4]....
        /*00c8*/ 	.word	0x00000290
        /*00cc*/ 	.word	0x000000ff
        /*00d0*/ 	.word	0x00000010
        /*00d4*/ 	.short	0x0100
        /*00d6*/ 	.byte	0x08
	.zero		1


	//   ....[5]....
        /*00d8*/ 	.word	0x000002a0
        /*00dc*/ 	.word	0x000000ff
        /*00e0*/ 	.word	0x00000048
        /*00e4*/ 	.short	0x0100
        /*00e6*/ 	.byte	0x08
	.zero		1


	//   ....[6]....
        /*00e8*/ 	.word	0x000002b0
        /*00ec*/ 	.word	0x000000ff
        /*00f0*/ 	.word	0x00000018
        /*00f4*/ 	.short	0x0100
        /*00f6*/ 	.byte	0x08
	.zero		1


	//   ....[7]....
        /*00f8*/ 	.word	0x000002c0
        /*00fc*/ 	.word	0x000000ff
        /*0100*/ 	.word	0x00000050
        /*0104*/ 	.short	0x0100
        /*0106*/ 	.byte	0x08
	.zero		1


	//   ....[8]....
        /*0108*/ 	.word	0x000002d0
        /*010c*/ 	.word	0x000000ff
        /*0110*/ 	.word	0x00000020
        /*0114*/ 	.short	0x0100
        /*0116*/ 	.byte	0x08
	.zero		1


	//   ....[9]....
        /*0118*/ 	.word	0x000002e0
        /*011c*/ 	.word	0x000000ff
        /*0120*/ 	.word	0x00000058
        /*0124*/ 	.short	0x0100
        /*0126*/ 	.byte	0x08
	.zero		1


	//   ....[10]....
        /*0128*/ 	.word	0x000002f0
        /*012c*/ 	.word	0x000000ff
        /*0130*/ 	.word	0x00000028
        /*0134*/ 	.short	0x0100
        /*0136*/ 	.byte	0x08
	.zero		1


	//   ....[11]....
        /*0138*/ 	.word	0x00000300
        /*013c*/ 	.word	0x000000ff
        /*0140*/ 	.word	0x00000060
        /*0144*/ 	.short	0x0100
        /*0146*/ 	.byte	0x08
	.zero		1


	//   ....[12]....
        /*0148*/ 	.word	0x00000310
        /*014c*/ 	.word	0x000000ff
        /*0150*/ 	.word	0x00000030
        /*0154*/ 	.short	0x0100
        /*0156*/ 	.byte	0x08
	.zero		1


	//   ....[13]....
        /*0158*/ 	.word	0x00000320
        /*015c*/ 	.word	0x000000ff
        /*0160*/ 	.word	0x00000068
        /*0164*/ 	.short	0x0100
        /*0166*/ 	.byte	0x08
	.zero		1


	//   ....[14]....
        /*0168*/ 	.word	0x00000790
        /*016c*/ 	.word	0x000000ff
        /*0170*/ 	.word	0x00000080
        /*0174*/ 	.short	0x0100
        /*0176*/ 	.byte	0x06
	.zero		1


	//   ....[15]....
        /*0178*/ 	.word	0x00000830
        /*017c*/ 	.word	0x000000ff
        /*0180*/ 	.word	0x00000088
        /*0184*/ 	.short	0x0100
        /*0186*/ 	.byte	0x06
	.zero		1


	//   ....[16]....
        /*0188*/ 	.word	0x000017a0
        /*018c*/ 	.word	0x00000003
        /*0190*/ 	.word	0x00000000
        /*0194*/ 	.short	0x010a
        /*0196*/ 	.byte	0x3f
	.zero		1


	//   ....[17]....
        /*0198*/ 	.word	0x00001800
        /*019c*/ 	.word	0x00000003
        /*01a0*/ 	.word	0x00000000
        /*01a4*/ 	.short	0x010a
        /*01a6*/ 	.byte	0x3f
	.zero		1


	//   ....[18]....
        /*01a8*/ 	.word	0x00001b80
        /*01ac*/ 	.word	0x00000005
        /*01b0*/ 	.word	0x00000000
        /*01b4*/ 	.short	0x010a
        /*01b6*/ 	.byte	0x3f
	.zero		1


	//   ....[19]....
        /*01b8*/ 	.word	0x00001bc0
        /*01bc*/ 	.word	0x00000005
        /*01c0*/ 	.word	0x00000000
        /*01c4*/ 	.short	0x010a
        /*01c6*/ 	.byte	0x3f
	.zero		1


	//   ....[20]....
        /*01c8*/ 	.word	0x00001e20
        /*01cc*/ 	.word	0x00000004
        /*01d0*/ 	.word	0x00000000
        /*01d4*/ 	.short	0x0101
        /*01d6*/ 	.byte	0x3f
	.zero		1


	//   ....[21]....
        /*01d8*/ 	.word	0x00002040
        /*01dc*/ 	.word	0x00000000
        /*01e0*/ 	.word	0x00000000
        /*01e4*/ 	.short	0x0101
        /*01e6*/ 	.byte	0x3f
	.zero		1


	//   ....[22]....
        /*01e8*/ 	.word	0x00007300
        /*01ec*/ 	.word	0x00000015
        /*01f0*/ 	.word	0x00000038
        /*01f4*/ 	.short	0x010a
        /*01f6*/ 	.byte	0x3f
	.zero		1


	//   ....[23]....
        /*01f8*/ 	.word	0x000077e0
        /*01fc*/ 	.word	0x00000006
        /*0200*/ 	.word	0x00000088
        /*0204*/ 	.short	0x0101
        /*0206*/ 	.byte	0x3f
	.zero		1


	//   ....[24]....
        /*0208*/ 	.word	0x00007ee0
        /*020c*/ 	.word	0x00000007
        /*0210*/ 	.word	0x00000000
        /*0214*/ 	.short	0x010a
        /*0216*/ 	.byte	0x3f
	.zero		1


	//   ....[25]....
        /*0218*/ 	.word	0x00007f60
        /*021c*/ 	.word	0x00000008
        /*0220*/ 	.word	0x00000000
        /*0224*/ 	.short	0x010a
        /*0226*/ 	.byte	0x3f
	.zero		1


	//   ....[26]....
        /*0228*/ 	.word	0x00007ff0
        /*022c*/ 	.word	0x00000009
        /*0230*/ 	.word	0x00000000
        /*0234*/ 	.short	0x010a
        /*0236*/ 	.byte	0x3f
	.zero		1


	//   ....[27]....
        /*0238*/ 	.word	0x00008080
        /*023c*/ 	.word	0x00000008
        /*0240*/ 	.word	0x00000000
        /*0244*/ 	.short	0x010a
        /*0246*/ 	.byte	0x3f
	.zero		1


	//   ....[28]....
        /*0248*/ 	.word	0x00008110
        /*024c*/ 	.word	0x00000009
        /*0250*/ 	.word	0x00000000
        /*0254*/ 	.short	0x010a
        /*0256*/ 	.byte	0x3f
	.zero		1


	//   ....[29]....
        /*0258*/ 	.word	0x000081a0
        /*025c*/ 	.word	0x00000006
        /*0260*/ 	.word	0x00000000
        /*0264*/ 	.short	0x010a
        /*0266*/ 	.byte	0x3f
	.zero		1


	//   ....[30]....
        /*0268*/ 	.word	0x00008230
        /*026c*/ 	.word	0x00000003
        /*0270*/ 	.word	0x00000000
        /*0274*/ 	.short	0x010a
        /*0276*/ 	.byte	0x3f
	.zero		1


	//   ....[31]....
        /*0278*/ 	.word	0x00008290
        /*027c*/ 	.word	0x00000003
        /*0280*/ 	.word	0x00000000
        /*0284*/ 	.short	0x010a
        /*0286*/ 	.byte	0x3f
	.zero		1


	//   ....[32]....
        /*0288*/ 	.word	0x000082e0
        /*028c*/ 	.word	0x00000005
        /*0290*/ 	.word	0x00000000
        /*0294*/ 	.short	0x010a
        /*0296*/ 	.byte	0x3f
	.zero		1


	//   ....[33]....
        /*0298*/ 	.word	0x000083b0
        /*029c*/ 	.word	0x00000015
        /*02a0*/ 	.word	0x00000038
        /*02a4*/ 	.short	0x010a
        /*02a6*/ 	.byte	0x3f
	.zero		1


	//   ....[34]....
        /*02a8*/ 	.word	0x00008480
        /*02ac*/ 	.word	0x00000007
        /*02b0*/ 	.word	0x00000000
        /*02b4*/ 	.short	0x010a
        /*02b6*/ 	.byte	0x3f
	.zero		1


	//   ....[35]....
        /*02b8*/ 	.word	0x000084d0
        /*02bc*/ 	.word	0x00000008
        /*02c0*/ 	.word	0x00000000
        /*02c4*/ 	.short	0x010a
        /*02c6*/ 	.byte	0x3f
	.zero		1


	//   ....[36]....
        /*02c8*/ 	.word	0x00008520
        /*02cc*/ 	.word	0x00000009
        /*02d0*/ 	.word	0x00000000
        /*02d4*/ 	.short	0x010a
        /*02d6*/ 	.byte	0x3f
	.zero		1


	//   ....[37]....
        /*02d8*/ 	.word	0x00008570
        /*02dc*/ 	.word	0x00000008
        /*02e0*/ 	.word	0x00000000
        /*02e4*/ 	.short	0x010a
        /*02e6*/ 	.byte	0x3f
	.zero		1


	//   ....[38]....
        /*02e8*/ 	.word	0x000085c0
        /*02ec*/ 	.word	0x00000009
        /*02f0*/ 	.word	0x00000000
        /*02f4*/ 	.short	0x010a
        /*02f6*/ 	.byte	0x3f
	.zero		1


	//   ....[39]....
        /*02f8*/ 	.word	0x00008610
        /*02fc*/ 	.word	0x00000006
        /*0300*/ 	.word	0x00000000
        /*0304*/ 	.short	0x010a
        /*0306*/ 	.byte	0x3f
	.zero		1


	//----- nvinfo : EIATTR_NUM_MBARRIERS
	.align		4
.L_35:
        /*0308*/ 	.byte	0x03, 0x38
        /*030a*/ 	.short	0x0010


	//----- nvinfo : EIATTR_EXIT_INSTR_OFFSETS
	.align		4
        /*030c*/ 	.byte	0x04, 0x1c
        /*030e*/ 	.short	(.L_37 - .L_36)


	//   ....[0]....
.L_36:
        /*0310*/ 	.word	0x00000a50


	//   ....[1]....
        /*0314*/ 	.word	0x00001260


	//   ....[2]....
        /*0318*/ 	.word	0x00006930


	//   ....[3]....
        /*031c*/ 	.word	0x00006e90


	//   ....[4]....
        /*0320*/ 	.word	0x00008280


	//----- nvinfo : EIATTR_MAX_THREADS
	.align		4
.L_37:
        /*0324*/ 	.byte	0x04, 0x05
        /*0326*/ 	.short	(.L_39 - .L_38)
.L_38:
        /*0328*/ 	.word	0x00000180
        /*032c*/ 	.word	0x00000001
        /*0330*/ 	.word	0x00000001


	//----- nvinfo : EIATTR_CRS_STACK_SIZE
	.align		4
.L_39:
        /*0334*/ 	.byte	0x04, 0x1e
        /*0336*/ 	.short	(.L_41 - .L_40)
.L_40:
        /*0338*/ 	.word	0x00000000


	//----- nvinfo : EIATTR_CBANK_PARAM_SIZE
	.align		4
.L_41:
        /*033c*/ 	.byte	0x03, 0x19
        /*033e*/ 	.short	0x0470


	//----- nvinfo : EIATTR_PARAM_CBANK
	.align		4
        /*0340*/ 	.byte	0x04, 0x0a
        /*0342*/ 	.short	(.L_43 - .L_42)
	.align		4
.L_42:
        /*0344*/ 	.word	index@(.nv.constant0._ZN7cutlass13device_kernelINS_4gemm6kernel13GemmUniversalIN4cute5tupleIJiiiiEEENS1_10collective13CollectiveMmaINS1_34MainloopSm90TmaGmmaWarpSpecializedILi7ENS5_IJNS4_1CILi4EEENSA_ILi2EEENSA_ILi1EEEEEENS1_35KernelTmaWarpSpecializedCooperativeEEENS5_IJNSA_ILi128EEESH_NSA_ILi64EEEEEENS_6half_tENS5_IJSD_llEEESK_SL_NS4_8TiledMMAINS4_8MMA_AtomIJNS4_4SM904GMMA26MMA_64x128x16_F32F16F16_SSILNSP_5MajorE1ELSR_1ELNSP_7ScaleInE1ELSS_1EEEEEENS4_6LayoutINS5_IJSC_SD_SD_EEENS5_IJSD_NSA_ILi0EEESX_EEEEENS5_IJNS4_10UnderscoreES10_S10_EEEEENS4_23SM90_TMA_LOAD_MULTICASTENS4_14ComposedLayoutINS4_7SwizzleILi3ELi4ELi3EEENS4_18smem_ptr_flag_bitsILi16EEENSV_INS5_IJSI_NSA_ILi8EEEEEENS5_IJSD_SI_EEEEEEEvNS4_8identityES13_S1D_vS1E_EENS_8epilogue10collective6detail29Sm90TmaWarpSpecializedAdapterINS1H_15DefaultEpilogueISK_NS5_IJlSD_lEEES1L_NS1G_6thread17LinearCombinationISK_Li1EffLNS1M_9ScaleType4KindE0ELNS_15FloatRoundStyleE2ESK_EENS1_15EpilogueDefaultEEEEEvvEEEEvNT_6ParamsE)
        /*0348*/ 	.short	0x0210
        /*034a*/ 	.short	0x0470


	//----- nvinfo : EIATTR_SW_WAR
	.align		4
.L_43:
        /*034c*/ 	.byte	0x04, 0x36
        /*034e*/ 	.short	(.L_45 - .L_44)
.L_44:
        /*0350*/ 	.word	0x00000008
.L_45:


//--------------------- .nv.callgraph             --------------------------
	.section	.nv.callgraph,"",@"SHT_CUDA_CALLGRAPH"
	.align	4
	.sectionentsize	8
	.align		4
        /*0000*/ 	.word	0x00000000
	.align		4
        /*0004*/ 	.word	0xffffffff
	.align		4
        /*0008*/ 	.word	index@(_ZN7cutlass13device_kernelINS_4gemm6kernel13GemmUniversalIN4cute5tupleIJiiiiEEENS1_10collective13CollectiveMmaINS1_34MainloopSm90TmaGmmaWarpSpecializedILi7ENS5_IJNS4_1CILi4EEENSA_ILi2EEENSA_ILi1EEEEEENS1_35KernelTmaWarpSpecializedCooperativeEEENS5_IJNSA_ILi128EEESH_NSA_ILi64EEEEEENS_6half_tENS5_IJSD_llEEESK_SL_NS4_8TiledMMAINS4_8MMA_AtomIJNS4_4SM904GMMA26MMA_64x128x16_F32F16F16_SSILNSP_5MajorE1ELSR_1ELNSP_7ScaleInE1ELSS_1EEEEEENS4_6LayoutINS5_IJSC_SD_SD_EEENS5_IJSD_NSA_ILi0EEESX_EEEEENS5_IJNS4_10UnderscoreES10_S10_EEEEENS4_23SM90_TMA_LOAD_MULTICASTENS4_14ComposedLayoutINS4_7SwizzleILi3ELi4ELi3EEENS4_18smem_ptr_flag_bitsILi16EEENSV_INS5_IJSI_NSA_ILi8EEEEEENS5_IJSD_SI_EEEEEEEvNS4_8identityES13_S1D_vS1E_EENS_8epilogue10collective6detail29Sm90TmaWarpSpecializedAdapterINS1H_15DefaultEpilogueISK_NS5_IJlSD_lEEES1L_NS1G_6thread17LinearCombinationISK_Li1EffLNS1M_9ScaleType4KindE0ELNS_15FloatRoundStyleE2ESK_EENS1_15EpilogueDefaultEEEEEvvEEEEvNT_6ParamsE)
	.align		4
        /*000c*/ 	.word	index@(__assertfail)
	.align		4
        /*0010*/ 	.word	0x00000000
	.align		4
        /*0014*/ 	.word	0xfffffffe
	.align		4
        /*0018*/ 	.word	0x00000000
	.align		4
        /*001c*/ 	.word	0xfffffffd
	.align		4
        /*0020*/ 	.word	0x00000000
	.align		4
        /*0024*/ 	.word	0xfffffffc


//--------------------- .nv.constant4             --------------------------
	.section	.nv.constant4,"a",@progbits
	.align	8
	.align		8
.nv.constant4:
        /*0000*/ 	.dword	__assertfail
	.align		8
        /*0008*/ 	.dword	__unnamed_1
	.align		8
        /*0010*/ 	.dword	_ZN40_INTERNAL_930eb4ea_4_k_cu_09f9538e_245364cuda3std3__45__cpo5beginE
	.align		8
        /*0018*/ 	.dword	_ZN40_INTERNAL_930eb4ea_4_k_cu_09f9538e_245364cuda3std3__45__cpo3endE
	.align		8
        /*0020*/ 	.dword	_ZN40_INTERNAL_930eb4ea_4_k_cu_09f9538e_245364cuda3std3__45__cpo6cbeginE
	.align		8
        /*0028*/ 	.dword	_ZN40_INTERNAL_930eb4ea_4_k_cu_09f9538e_245364cuda3std3__45__cpo4cendE
	.align		8
        /*0030*/ 	.dword	_ZN40_INTERNAL_930eb4ea_4_k_cu_09f9538e_245364cuda3std3__442_GLOBAL__N__930eb4ea_4_k_cu_09f9538e_245366ignoreE
	.align		8
        /*0038*/ 	.dword	_ZN40_INTERNAL_930eb4ea_4_k_cu_09f9538e_245364cuda3std3__419piecewise_constructE
	.align		8
        /*0040*/ 	.dword	_ZN40_INTERNAL_930eb4ea_4_k_cu_09f9538e_245364cuda3std3__48in_placeE
	.align		8
        /*0048*/ 	.dword	_ZN40_INTERNAL_930eb4ea_4_k_cu_09f9538e_245364cuda3std6ranges3__45__cpo4swapE
	.align		8
        /*0050*/ 	.dword	_ZN40_INTERNAL_930eb4ea_4_k_cu_09f9538e_245364cuda3std6ranges3__45__cpo9iter_moveE
	.align		8
        /*0058*/ 	.dword	_ZN40_INTERNAL_930eb4ea_4_k_cu_09f9538e_245364cute7productE
	.align		8
        /*0060*/ 	.dword	_ZN40_INTERNAL_930eb4ea_4_k_cu_09f9538e_245364cute1_E
	.align		8
        /*0068*/ 	.dword	$str$22
	.align		8
        /*0070*/ 	.dword	$str$23


//--------------------- .text._ZN7cutlass13device_kernelINS_4gemm6kernel13GemmUniversalIN4cute5tupleIJiiiiEEENS1_10collective13CollectiveMmaINS1_34MainloopSm90TmaGmmaWarpSpecializedILi7ENS5_IJNS4_1CILi4EEENSA_ILi2EEENSA_ILi1EEEEEENS1_35KernelTmaWarpSpecializedCooperativeEEENS5_IJNSA_ILi128EEESH_NSA_ILi64EEEEEENS_6half_tENS5_IJSD_llEEESK_SL_NS4_8TiledMMAINS4_8MMA_AtomIJNS4_4SM904GMMA26MMA_64x128x16_F32F16F16_SSILNSP_5MajorE1ELSR_1ELNSP_7ScaleInE1ELSS_1EEEEEENS4_6LayoutINS5_IJSC_SD_SD_EEENS5_IJSD_NSA_ILi0EEESX_EEEEENS5_IJNS4_10UnderscoreES10_S10_EEEEENS4_23SM90_TMA_LOAD_MULTICASTENS4_14ComposedLayoutINS4_7SwizzleILi3ELi4ELi3EEENS4_18smem_ptr_flag_bitsILi16EEENSV_INS5_IJSI_NSA_ILi8EEEEEENS5_IJSD_SI_EEEEEEEvNS4_8identityES13_S1D_vS1E_EENS_8epilogue10collective6detail29Sm90TmaWarpSpecializedAdapterINS1H_15DefaultEpilogueISK_NS5_IJlSD_lEEES1L_NS1G_6thread17LinearCombinationISK_Li1EffLNS1M_9ScaleType4KindE0ELNS_15FloatRoundStyleE2ESK_EENS1_15EpilogueDefaultEEEEEvvEEEEvNT_6ParamsE --------------------------
	.section	.text._ZN7cutlass13device_kernelINS_4gemm6kernel13GemmUniversalIN4cute5tupleIJiiiiEEENS1_10collective13CollectiveMmaINS1_34MainloopSm90TmaGmmaWarpSpecializedILi7ENS5_IJNS4_1CILi4EEENSA_ILi2EEENSA_ILi1EEEEEENS1_35KernelTmaWarpSpecializedCooperativeEEENS5_IJNSA_ILi128EEESH_NSA_ILi64EEEEEENS_6half_tENS5_IJSD_llEEESK_SL_NS4_8TiledMMAINS4_8MMA_AtomIJNS4_4SM904GMMA26MMA_64x128x16_F32F16F16_SSILNSP_5MajorE1ELSR_1ELNSP_7ScaleInE1ELSS_1EEEEEENS4_6LayoutINS5_IJSC_SD_SD_EEENS5_IJSD_NSA_ILi0EEESX_EEEEENS5_IJNS4_10UnderscoreES10_S10_EEEEENS4_23SM90_TMA_LOAD_MULTICASTENS4_14ComposedLayoutINS4_7SwizzleILi3ELi4ELi3EEENS4_18smem_ptr_flag_bitsILi16EEENSV_INS5_IJSI_NSA_ILi8EEEEEENS5_IJSD_SI_EEEEEEEvNS4_8identityES13_S1D_vS1E_EENS_8epilogue10collective6detail29Sm90TmaWarpSpecializedAdapterINS1H_15DefaultEpilogueISK_NS5_IJlSD_lEEES1L_NS1G_6thread17LinearCombinationISK_Li1EffLNS1M_9ScaleType4KindE0ELNS_15FloatRoundStyleE2ESK_EENS1_15EpilogueDefaultEEEEEvvEEEEvNT_6ParamsE,"ax",@progbits
	.align	128
.text._ZN7cutlass13device_kernelINS_4gemm6kernel13GemmUniversalIN4cute5tupleIJiiiiEEENS1_10collective13CollectiveMmaINS1_34MainloopSm90TmaGmmaWarpSpecializedILi7ENS5_IJNS4_1CILi4EEENSA_ILi2EEENSA_ILi1EEEEEENS1_35KernelTmaWarpSpecializedCooperativeEEENS5_IJNSA_ILi128EEESH_NSA_ILi64EEEEEENS_6half_tENS5_IJSD_llEEESK_SL_NS4_8TiledMMAINS4_8MMA_AtomIJNS4_4SM904GMMA26MMA_64x128x16_F32F16F16_SSILNSP_5MajorE1ELSR_1ELNSP_7ScaleInE1ELSS_1EEEEEENS4_6LayoutINS5_IJSC_SD_SD_EEENS5_IJSD_NSA_ILi0EEESX_EEEEENS5_IJNS4_10UnderscoreES10_S10_EEEEENS4_23SM90_TMA_LOAD_MULTICASTENS4_14ComposedLayoutINS4_7SwizzleILi3ELi4ELi3EEENS4_18smem_ptr_flag_bitsILi16EEENSV_INS5_IJSI_NSA_ILi8EEEEEENS5_IJSD_SI_EEEEEEEvNS4_8identityES13_S1D_vS1E_EENS_8epilogue10collective6detail29Sm90TmaWarpSpecializedAdapterINS1H_15DefaultEpilogueISK_NS5_IJlSD_lEEES1L_NS1G_6thread17LinearCombinationISK_Li1EffLNS1M_9ScaleType4KindE0ELNS_15FloatRoundStyleE2ESK_EENS1_15EpilogueDefaultEEEEEvvEEEEvNT_6ParamsE:
        .type           _ZN7cutlass13device_kernelINS_4gemm6kernel13GemmUniversalIN4cute5tupleIJiiiiEEENS1_10collective13CollectiveMmaINS1_34MainloopSm90TmaGmmaWarpSpecializedILi7ENS5_IJNS4_1CILi4EEENSA_ILi2EEENSA_ILi1EEEEEENS1_35KernelTmaWarpSpecializedCooperativeEEENS5_IJNSA_ILi128EEESH_NSA_ILi64EEEEEENS_6half_tENS5_IJSD_llEEESK_SL_NS4_8TiledMMAINS4_8MMA_AtomIJNS4_4SM904GMMA26MMA_64x128x16_F32F16F16_SSILNSP_5MajorE1ELSR_1ELNSP_7ScaleInE1ELSS_1EEEEEENS4_6LayoutINS5_IJSC_SD_SD_EEENS5_IJSD_NSA_ILi0EEESX_EEEEENS5_IJNS4_10UnderscoreES10_S10_EEEEENS4_23SM90_TMA_LOAD_MULTICASTENS4_14ComposedLayoutINS4_7SwizzleILi3ELi4ELi3EEENS4_18smem_ptr_flag_bitsILi16EEENSV_INS5_IJSI_NSA_ILi8EEEEEENS5_IJSD_SI_EEEEEEEvNS4_8identityES13_S1D_vS1E_EENS_8epilogue10collective6detail29Sm90TmaWarpSpecializedAdapterINS1H_15DefaultEpilogueISK_NS5_IJlSD_lEEES1L_NS1G_6thread17LinearCombinationISK_Li1EffLNS1M_9ScaleType4KindE0ELNS_15FloatRoundStyleE2ESK_EENS1_15EpilogueDefaultEEEEEvvEEEEvNT_6ParamsE,@function
        .size           _ZN7cutlass13device_kernelINS_4gemm6kernel13GemmUniversalIN4cute5tupleIJiiiiEEENS1_10collective13CollectiveMmaINS1_34MainloopSm90TmaGmmaWarpSpecializedILi7ENS5_IJNS4_1CILi4EEENSA_ILi2EEENSA_ILi1EEEEEENS1_35KernelTmaWarpSpecializedCooperativeEEENS5_IJNSA_ILi128EEESH_NSA_ILi64EEEEEENS_6half_tENS5_IJSD_llEEESK_SL_NS4_8TiledMMAINS4_8MMA_AtomIJNS4_4SM904GMMA26MMA_64x128x16_F32F16F16_SSILNSP_5MajorE1ELSR_1ELNSP_7ScaleInE1ELSS_1EEEEEENS4_6LayoutINS5_IJSC_SD_SD_EEENS5_IJSD_NSA_ILi0EEESX_EEEEENS5_IJNS4_10UnderscoreES10_S10_EEEEENS4_23SM90_TMA_LOAD_MULTICASTENS4_14ComposedLayoutINS4_7SwizzleILi3ELi4ELi3EEENS4_18smem_ptr_flag_bitsILi16EEENSV_INS5_IJSI_NSA_ILi8EEEEEENS5_IJSD_SI_EEEEEEEvNS4_8identityES13_S1D_vS1E_EENS_8epilogue10collective6detail29Sm90TmaWarpSpecializedAdapterINS1H_15DefaultEpilogueISK_NS5_IJlSD_lEEES1L_NS1G_6thread17LinearCombinationISK_Li1EffLNS1M_9ScaleType4KindE0ELNS_15FloatRoundStyleE2ESK_EENS1_15EpilogueDefaultEEEEEvvEEEEvNT_6ParamsE,(.L_x_205 - _ZN7cutlass13device_kernelINS_4gemm6kernel13GemmUniversalIN4cute5tupleIJiiiiEEENS1_10collective13CollectiveMmaINS1_34MainloopSm90TmaGmmaWarpSpecializedILi7ENS5_IJNS4_1CILi4EEENSA_ILi2EEENSA_ILi1EEEEEENS1_35KernelTmaWarpSpecializedCooperativeEEENS5_IJNSA_ILi128EEESH_NSA_ILi64EEEEEENS_6half_tENS5_IJSD_llEEESK_SL_NS4_8TiledMMAINS4_8MMA_AtomIJNS4_4SM904GMMA26MMA_64x128x16_F32F16F16_SSILNSP_5MajorE1ELSR_1ELNSP_7ScaleInE1ELSS_1EEEEEENS4_6LayoutINS5_IJSC_SD_SD_EEENS5_IJSD_NSA_ILi0EEESX_EEEEENS5_IJNS4_10UnderscoreES10_S10_EEEEENS4_23SM90_TMA_LOAD_MULTICASTENS4_14ComposedLayoutINS4_7SwizzleILi3ELi4ELi3EEENS4_18smem_ptr_flag_bitsILi16EEENSV_INS5_IJSI_NSA_ILi8EEEEEENS5_IJSD_SI_EEEEEEEvNS4_8identityES13_S1D_vS1E_EENS_8epilogue10collective6detail29Sm90TmaWarpSpecializedAdapterINS1H_15DefaultEpilogueISK_NS5_IJlSD_lEEES1L_NS1G_6thread17LinearCombinationISK_Li1EffLNS1M_9ScaleType4KindE0ELNS_15FloatRoundStyleE2ESK_EENS1_15EpilogueDefaultEEEEEvvEEEEvNT_6ParamsE)
        .other          _ZN7cutlass13device_kernelINS_4gemm6kernel13GemmUniversalIN4cute5tupleIJiiiiEEENS1_10collective13CollectiveMmaINS1_34MainloopSm90TmaGmmaWarpSpecializedILi7ENS5_IJNS4_1CILi4EEENSA_ILi2EEENSA_ILi1EEEEEENS1_35KernelTmaWarpSpecializedCooperativeEEENS5_IJNSA_ILi128EEESH_NSA_ILi64EEEEEENS_6half_tENS5_IJSD_llEEESK_SL_NS4_8TiledMMAINS4_8MMA_AtomIJNS4_4SM904GMMA26MMA_64x128x16_F32F16F16_SSILNSP_5MajorE1ELSR_1ELNSP_7ScaleInE1ELSS_1EEEEEENS4_6LayoutINS5_IJSC_SD_SD_EEENS5_IJSD_NSA_ILi0EEESX_EEEEENS5_IJNS4_10UnderscoreES10_S10_EEEEENS4_23SM90_TMA_LOAD_MULTICASTENS4_14ComposedLayoutINS4_7SwizzleILi3ELi4ELi3EEENS4_18smem_ptr_flag_bitsILi16EEENSV_INS5_IJSI_NSA_ILi8EEEEEENS5_IJSD_SI_EEEEEEEvNS4_8identityES13_S1D_vS1E_EENS_8epilogue10collective6detail29Sm90TmaWarpSpecializedAdapterINS1H_15DefaultEpilogueISK_NS5_IJlSD_lEEES1L_NS1G_6thread17LinearCombinationISK_Li1EffLNS1M_9ScaleType4KindE0ELNS_15FloatRoundStyleE2ESK_EENS1_15EpilogueDefaultEEEEEvvEEEEvNT_6ParamsE,@"STO_CUDA_ENTRY STV_DEFAULT"
_ZN7cutlass13device_kernelINS_4gemm6kernel13GemmUniversalIN4cute5tupleIJiiiiEEENS1_10collective13CollectiveMmaINS1_34MainloopSm90TmaGmmaWarpSpecializedILi7ENS5_IJNS4_1CILi4EEENSA_ILi2EEENSA_ILi1EEEEEENS1_35KernelTmaWarpSpecializedCooperativeEEENS5_IJNSA_ILi128EEESH_NSA_ILi64EEEEEENS_6half_tENS5_IJSD_llEEESK_SL_NS4_8TiledMMAINS4_8MMA_AtomIJNS4_4SM904GMMA26MMA_64x128x16_F32F16F16_SSILNSP_5MajorE1ELSR_1ELNSP_7ScaleInE1ELSS_1EEEEEENS4_6LayoutINS5_IJSC_SD_SD_EEENS5_IJSD_NSA_ILi0EEESX_EEEEENS5_IJNS4_10UnderscoreES10_S10_EEEEENS4_23SM90_TMA_LOAD_MULTICASTENS4_14ComposedLayoutINS4_7SwizzleILi3ELi4ELi3EEENS4_18smem_ptr_flag_bitsILi16EEENSV_INS5_IJSI_NSA_ILi8EEEEEENS5_IJSD_SI_EEEEEEEvNS4_8identityES13_S1D_vS1E_EENS_8epilogue10collective6detail29Sm90TmaWarpSpecializedAdapterINS1H_15DefaultEpilogueISK_NS5_IJlSD_lEEES1L_NS1G_6thread17LinearCombinationISK_Li1EffLNS1M_9ScaleType4KindE0ELNS_15FloatRoundStyleE2ESK_EENS1_15EpilogueDefaultEEEEEvvEEEEvNT_6ParamsE:
[----:B------:R-:W0:Y:S01]  /*0000*/  LDC R1, c[0x0][0x28] ;  /* 0x00000a00ff017b82 */ /* 0x000e220000000800 */
[----:B------:R-:W1:Y:S01]  /*0010*/  S2R R95, SR_TID.X ;  /* 0x00000000005f7919 */ /* 0x000e620000002100 */
[----:B------:R-:W-:Y:S01]  /*0020*/  ELECT P0, URZ, PT ;  /* 0x00000000003f782f */ /* 0x000fe20003800000 */
[----:B------:R-:W-:Y:S01]  /*0030*/  BSSY B0, `(.L_x_0) ;  /* 0x000000f000007945 */ /* 0x000fe20003800000 */
[--C-:B-1----:R-:W-:Y:S02]  /*0040*/  SHF.R.U32.HI R0, RZ, 0x5, R95.reuse ;  /* 0x00000005ff007819 */ /* 0x102fe4000001165f */
[----:B------:R-:W-:-:S03]  /*0050*/  SHF.R.U32.HI R7, RZ, 0x7, R95 ;  /* 0x00000007ff077819 */ /* 0x000fc6000001165f */
[----:B------:R-:W1:Y:S04]  /*0060*/  SHFL.IDX PT, R3, R0, RZ, 0x1f ;  /* 0x00001fff00037589 */ /* 0x000e6800000e0000 */
[----:B------:R2:W3:Y:S01]  /*0070*/  SHFL.IDX PT, R2, R7, RZ, 0x1f ;  /* 0x00001fff07027589 */ /* 0x0004e200000e0000 */
[----:B-1----:R-:W-:-:S13]  /*0080*/  ISETP.NE.OR P0, PT, R3, RZ, !P0 ;  /* 0x000000ff0300720c */ /* 0x002fda0004705670 */
[----:B0-23--:R-:W-:Y:S05]  /*0090*/  @P0 BRA `(.L_x_1) ;  /* 0x0000000000200947 */ /* 0x00dfea0003800000 */
[----:B------:R-:W-:Y:S02]  /*00a0*/  ULDC.64 UR4, c[0x0][0x198] ;  /* 0x0000660000047ab9 */ /* 0x000fe40000000a00 */
[----:B------:R-:W-:Y:S02]  /*00b0*/  UIADD3 UR6, UP0, UR4, 0xf0, URZ ;  /* 0x000000f004067890 */ /* 0x000fe4000ff1e03f */
[----:B------:R-:W-:Y:S02]  /*00c0*/  UIADD3 UR4, UP1, UR4, 0x1f0, URZ ;  /* 0x000001f004047890 */ /* 0x000fe4000ff3e03f */
[----:B------:R-:W-:Y:S02]  /*00d0*/  UIADD3.X UR7, URZ, UR5, URZ, UP0, !UPT ;  /* 0x000000053f077290 */ /* 0x000fe400087fe43f */
[----:B------:R-:W-:-:S07]  /*00e0*/  UIADD3.X UR5, URZ, UR5, URZ, UP1, !UPT ;  /* 0x000000053f057290 */ /* 0x000fce0008ffe43f */
[----:B------:R0:W-:Y:S02]  /*00f0*/  UTMACCTL.PF [UR6] ;  /* 0x00000000060079b9 */ /* 0x0001e40008040000 */
[----:B------:R0:W-:Y:S02]  /*0100*/  UTMACCTL.PF [UR4] ;  /* 0x00000000040079b9 */ /* 0x0001e40008040000 */
[----:B0-----:R-:W-:Y:S01]  /*0110*/  NOP ;  /* 0x0000000000007918 */ /* 0x001fe20000000000 */
.L_x_1:
[----:B------:R-:W-:Y:S05]  /*0120*/  BSYNC B0 ;  /* 0x0000000000007941 */ /* 0x000fea0003800000 */
.L_x_0:
[----:B------:R-:W0:Y:S01]  /*0130*/  SHFL.IDX PT, R5, R0, RZ, 0x1f ;  /* 0x00001fff00057589 */ /* 0x000e2200000e0000 */
[----:B------:R-:W-:-:S04]  /*0140*/  SHF.R.S32.HI R4, RZ, 0x1f, R95 ;  /* 0x0000001fff047819 */ /* 0x000fc8000001145f */
[----:B------:R-:W-:Y:S02]  /*0150*/  LEA.HI R4, R4, R95, RZ, 0x7 ;  /* 0x0000005f04047211 */ /* 0x000fe400078f38ff */
[----:B0-----:R-:W-:-:S13]  /*0160*/  ISETP.NE.AND P0, PT, R5, RZ, PT ;  /* 0x000000ff0500720c */ /* 0x001fda0003f05270 */
[----:B------:R-:W-:Y:S05]  /*0170*/  @P0 BRA `(.L_x_2) ;  /* 0x0000000000700947 */ /* 0x000fea0003800000 */
[----:B------:R-:W0:Y:S01]  /*0180*/  S2UR UR8, SR_CgaCtaId ;  /* 0x00000000000879c3 */ /* 0x000e220000008800 */
[----:B------:R-:W-:Y:S01]  /*0190*/  UMOV UR4, 0x400 ;  /* 0x0000040000047882 */ /* 0x000fe20000000000 */
[----:B------:R-:W-:Y:S01]  /*01a0*/  UMOV UR5, 0x1 ;  /* 0x0000000100057882 */ /* 0x000fe20000000000 */
[----:B------:R-:W-:Y:S01]  /*01b0*/  UMOV UR6, 0xa ;  /* 0x0000000a00067882 */ /* 0x000fe20000000000 */
[----:B------:R-:W-:Y:S01]  /*01c0*/  ELECT P0, URZ, PT ;  /* 0x00000000003f782f */ /* 0x000fe20003800000 */
[----:B------:R-:W-:-:S04]  /*01d0*/  UIADD3 UR6, -UR6, 0x100000, URZ ;  /* 0x0010000006067890 */ /* 0x000fc8000fffe13f */
[----:B------:R-:W-:Y:S02]  /*01e0*/  USHF.L.U32 UR7, UR6, 0xb, URZ ;  /* 0x0000000b06077899 */ /* 0x000fe4000800063f */
[----:B------:R-:W-:Y:S02]  /*01f0*/  USHF.L.U32 UR6, UR6, 0x1, URZ ;  /* 0x0000000106067899 */ /* 0x000fe4000800063f */
[----:B0-----:R-:W-:Y:S02]  /*0200*/  ULEA UR8, UR8, UR4, 0x18 ;  /* 0x0000000408087291 */ /* 0x001fe4000f8ec03f */
[----:B------:R-:W-:-:S04]  /*0210*/  UIADD3 UR4, -UR5, 0x100000, URZ ;  /* 0x0010000005047890 */ /* 0x000fc8000fffe13f */
[----:B------:R-:W-:Y:S02]  /*0220*/  USHF.L.U32 UR5, UR4, 0xb, URZ ;  /* 0x0000000b04057899 */ /* 0x000fe4000800063f */
[----:B------:R-:W-:Y:S01]  /*0230*/  USHF.L.U32 UR4, UR4, 0x1, URZ ;  /* 0x0000000104047899 */ /* 0x000fe2000800063f */
[----:B------:R-:W0:Y:S11]  /*0240*/  FENCE.VIEW.ASYNC.S ;  /* 0x00000000000073c6 */ /* 0x000e360000000000 */
[----:B0-----:R0:W1:Y:S01]  /*0250*/  SYNCS.EXCH.64 URZ, [UR8], UR4 ;  /* 0x00000004083f75b2 */ /* 0x0010620008000100 */
[----:B------:R0:W2:Y:S01]  /*0260*/  SYNCS.EXCH.64 URZ, [UR8+0x38], UR6 ;  /* 0x00003806083f75b2 */ /* 0x0000a20008000100 */
[----:B------:R0:W3:Y:S01]  /*0270*/  SYNCS.EXCH.64 URZ, [UR8+0x8], UR4 ;  /* 0x00000804083f75b2 */ /* 0x0000e20008000100 */
[----:B------:R0:W4:Y:S01]  /*0280*/  SYNCS.EXCH.64 URZ, [UR8+0x40], UR6 ;  /* 0x00004006083f75b2 */ /* 0x0001220008000100 */
[----:B------:R0:W0:Y:S01]  /*0290*/  SYNCS.EXCH.64 URZ, [UR8+0x10], UR4 ;  /* 0x00001004083f75b2 */ /* 0x0000220008000100 */
        /* <DEDUP_REMOVED lines=9> */
[----:B------:R-:W-:Y:S01]  /*0330*/  NOP ;  /* 0x0000000000007918 */ /* 0x000fe20000000000 */
.L_x_2:
[----:B0-----:R-:W0:Y:S01]  /*0340*/  S2UR UR8, SR_CTAID.X ;  /* 0x00000000000879c3 */ /* 0x001e220000002500 */
[----:B------:R-:W-:Y:S01]  /*0350*/  LOP3.LUT R4, R4, 0xffffff80, RZ, 0xc0, !PT ;  /* 0xffffff8004047812 */ /* 0x000fe200078ec0ff */
[----:B------:R-:W5:Y:S01]  /*0360*/  SHFL.IDX PT, R0, R0, RZ, 0x1f ;  /* 0x00001fff00007589 */ /* 0x000f6200000e0000 */
[----:B------:R-:W-:Y:S01]  /*0370*/  SHF.R.S32.HI R10, RZ, 0x1f, R5 ;  /* 0x0000001fff0a7819 */ /* 0x000fe20000011405 */
[----:B------:R-:W-:Y:S01]  /*0380*/  ULDC UR4, c[0x0][0x150] ;  /* 0x0000540000047ab9 */ /* 0x000fe20000000800 */
[----:B------:R-:W-:Y:S01]  /*0390*/  ELECT P0, URZ, PT ;  /* 0x00000000003f782f */ /* 0x000fe20003800000 */
[----:B------:R-:W-:Y:S01]  /*03a0*/  IMAD.IADD R8, R95, 0x1, -R4 ;  /* 0x000000015f087824 */ /* 0x000fe200078e0a04 */
[----:B------:R-:W-:Y:S01]  /*03b0*/  LEA.HI R10, R10, R5, RZ, 0x2 ;  /* 0x000000050a0a7211 */ /* 0x000fe200078f10ff */
[----:B------:R-:W1:Y:S01]  /*03c0*/  S2R R4, SR_CTAID.Y ;  /* 0x0000000000047919 */ /* 0x000e620000002600 */
[----:B------:R-:W2:Y:S01]  /*03d0*/  LDC R12, c[0x0][0x144] ;  /* 0x00005100ff0c7b82 */ /* 0x000ea20000000800 */
[----:B------:R-:W-:Y:S01]  /*03e0*/  NOP ;  /* 0x0000000000007918 */ /* 0x000fe20000000000 */
[----:B------:R-:W-:Y:S01]  /*03f0*/  SHF.R.S32.HI R9, RZ, 0x1f, R8 ;  /* 0x0000001fff097819 */ /* 0x000fe20000011408 */
[----:B------:R-:W-:Y:S01]  /*0400*/  NOP ;  /* 0x0000000000007918 */ /* 0x000fe20000000000 */
[----:B------:R-:W-:Y:S01]  /*0410*/  LOP3.LUT R10, R10, 0x3ffffffc, RZ, 0xc0, !PT ;  /* 0x3ffffffc0a0a7812 */ /* 0x000fe200078ec0ff */
[----:B------:R-:W-:Y:S01]  /*0420*/  IMAD.MOV.U32 R22, RZ, RZ, 0x1 ;  /* 0x00000001ff167424 */ /* 0x000fe200078e00ff */
[----:B------:R-:W-:-:S02]  /*0430*/  LEA.HI R9, R9, R8, RZ, 0x3 ;  /* 0x0000000809097211 */ /* 0x000fc400078f18ff */
[----:B------:R-:W3:Y:S01]  /*0440*/  LDC R13, c[0x0][0x140] ;  /* 0x00005000ff0d7b82 */ /* 0x000ee20000000800 */
[----:B------:R-:W-:Y:S01]  /*0450*/  IMAD.IADD R10, R5, 0x1, -R10 ;  /* 0x00000001050a7824 */ /* 0x000fe200078e0a0a */
[--C-:B------:R-:W-:Y:S02]  /*0460*/  SHF.R.S32.HI R6, RZ, 0x3, R9.reuse ;  /* 0x00000003ff067819 */ /* 0x100fe40000011409 */
[----:B------:R-:W-:Y:S02]  /*0470*/  SHF.R.S32.HI R9, RZ, 0x1f, R9 ;  /* 0x0000001fff097819 */ /* 0x000fe40000011409 */
[----:B------:R-:W-:Y:S02]  /*0480*/  ISETP.NE.AND P3, PT, R2, RZ, PT ;  /* 0x000000ff0200720c */ /* 0x000fe40003f65270 */
[----:B0-----:R-:W-:Y:S02]  /*0490*/  I2FP.F32.U32 R11, UR8 ;  /* 0x00000008000b7c45 */ /* 0x001fe40008201000 */
[----:B------:R-:W-:-:S02]  /*04a0*/  LEA.HI R9, R9, R6, RZ, 0x2 ;  /* 0x0000000609097211 */ /* 0x000fc400078f10ff */
[----:B-----5:R-:W-:Y:S01]  /*04b0*/  ISETP.NE.OR P0, PT, R0, RZ, !P0 ;  /* 0x000000ff0000720c */ /* 0x020fe20004705670 */
[----:B------:R-:W-:Y:S01]  /*04c0*/  FMUL R11, R11, UR4 ;  /* 0x000000040b0b7c20 */ /* 0x000fe20008400000 */
[----:B------:R-:W-:Y:S01]  /*04d0*/  LOP3.LUT R9, R9, 0xfffffffc, RZ, 0xc0, !PT ;  /* 0xfffffffc09097812 */ /* 0x000fe200078ec0ff */
[----:B------:R-:W-:Y:S01]  /*04e0*/  ULDC UR4, c[0x0][0x154] ;  /* 0x0000550000047ab9 */ /* 0x000fe20000000800 */
[----:B------:R-:W-:-:S03]  /*04f0*/  SHF.R.S32.HI R0, RZ, 0x1f, R3 ;  /* 0x0000001fff007819 */ /* 0x000fc60000011403 */
[----:B------:R-:W0:Y:S01]  /*0500*/  F2I.U32.TRUNC.NTZ R11, R11 ;  /* 0x0000000b000b7305 */ /* 0x000e22000020f000 */
[----:B------:R-:W-:Y:S01]  /*0510*/  IMAD.IADD R9, R6, 0x1, -R9 ;  /* 0x0000000106097824 */ /* 0x000fe200078e0a09 */
[----:B------:R-:W-:-:S03]  /*0520*/  LEA.HI R0, R0, R3, RZ, 0x2 ;  /* 0x0000000300007211 */ /* 0x000fc600078f10ff */
[----:B------:R-:W-:Y:S01]  /*0530*/  IMAD R10, R10, 0x4, R9 ;  /* 0x000000040a0a7824 */ /* 0x000fe200078e0209 */
[----:B------:R-:W-:Y:S01]  /*0540*/  VOTEU.ALL UP0, P0 ;  /* 0x00000000003f7886 */ /* 0x000fe20000000000 */
[----:B------:R-:W-:Y:S01]  /*0550*/  LOP3.LUT R0, R0, 0xfffffffc, RZ, 0xc0, !PT ;  /* 0xfffffffc00007812 */ /* 0x000fe200078ec0ff */
[----:B------:R-:W-:Y:S01]  /*0560*/  VOTEU.ALL UP1, P0 ;  /* 0x00000000003f7886 */ /* 0x000fe20000020000 */
[C---:B------:R-:W-:Y:S01]  /*0570*/  IMAD.SHL.U32 R19, R10.reuse, 0x4, RZ ;  /* 0x000000040a137824 */ /* 0x040fe200078e00ff */
[----:B------:R-:W-:Y:S01]  /*0580*/  SHF.R.S32.HI R9, RZ, 0x1f, R10 ;  /* 0x0000001fff097819 */ /* 0x000fe2000001140a */
[----:B------:R-:W5:Y:S01]  /*0590*/  @!UP0 S2UR UR7, SR_CgaCtaId ;  /* 0x00000000000789c3 */ /* 0x000f620000008800 */
[----:B------:R-:W-:Y:S01]  /*05a0*/  IMAD.IADD R3, R3, 0x1, -R0 ;  /* 0x0000000103037824 */ /* 0x000fe200078e0a00 */
[----:B------:R-:W-:Y:S01]  /*05b0*/  @!UP0 UMOV UR6, 0x400 ;  /* 0x0000040000068882 */ /* 0x000fe20000000000 */
[----:B------:R-:W-:Y:S01]  /*05c0*/  LEA.HI R9, R9, R10, RZ, 0x2 ;  /* 0x0000000a09097211 */ /* 0x000fe200078f10ff */
[----:B0-----:R-:W-:Y:S01]  /*05d0*/  IMAD.MOV R15, RZ, RZ, -R11 ;  /* 0x000000ffff0f7224 */ /* 0x001fe200078e0a0b */
[----:B------:R-:W-:-:S02]  /*05e0*/  LOP3.LUT R19, R10, 0xc, R19, 0x78, !PT ;  /* 0x0000000c0a137812 */ /* 0x000fc400078e7813 */
[----:B------:R-:W-:Y:S01]  /*05f0*/  LOP3.LUT R11, R9, 0xfffffffc, RZ, 0xc0, !PT ;  /* 0xfffffffc090b7812 */ /* 0x000fe200078ec0ff */
[----:B--2---:R-:W-:Y:S01]  /*0600*/  IMAD R6, R12, R15, UR8 ;  /* 0x000000080c067e24 */ /* 0x004fe2000f8e020f */
[----:B-1----:R-:W-:Y:S01]  /*0610*/  I2FP.F32.U32 R12, R4 ;  /* 0x00000004000c7245 */ /* 0x002fe20000201000 */
[----:B------:R-:W0:Y:S01]  /*0620*/  LDC R9, c[0x0][0x148] ;  /* 0x00005200ff097b82 */ /* 0x000e220000000800 */
[----:B------:R-:W-:Y:S01]  /*0630*/  ISETP.NE.AND P1, PT, R3, 0x3, PT ;  /* 0x000000030300780c */ /* 0x000fe20003f25270 */
[----:B------:R-:W-:Y:S01]  /*0640*/  IMAD.IADD R11, R10, 0x1, -R11 ;  /* 0x000000010a0b7824 */ /* 0x000fe200078e0a0b */
[----:B---3--:R-:W-:Y:S01]  /*0650*/  ISETP.EQ.U32.AND P2, PT, R13, 0x1, PT ;  /* 0x000000010d00780c */ /* 0x008fe20003f42070 */
[----:B------:R-:W-:Y:S01]  /*0660*/  FMUL R12, R12, UR4 ;  /* 0x000000040c0c7c20 */ /* 0x000fe20008400000 */
[----:B------:R-:W-:Y:S01]  /*0670*/  UMOV UR4, 0x20 ;  /* 0x0000002000047882 */ /* 0x000fe20000000000 */
[----:B------:R-:W-:Y:S01]  /*0680*/  ISETP.EQ.OR P1, PT, R3, RZ, !P1 ;  /* 0x000000ff0300720c */ /* 0x000fe20004f22670 */
[----:B------:R-:W-:-:S04]  /*0690*/  @!UP0 UIADD3 UR4, -UR4, 0x100000, URZ ;  /* 0x0010000004048890 */ /* 0x000fc8000fffe13f */
[----:B------:R-:W-:Y:S02]  /*06a0*/  @!UP0 USHF.L.U32 UR5, UR4, 0xb, URZ ;  /* 0x0000000b04058899 */ /* 0x000fe4000800063f */
[----:B------:R-:W-:Y:S01]  /*06b0*/  @!UP0 USHF.L.U32 UR4, UR4, 0x1, URZ ;  /* 0x0000000104048899 */ /* 0x000fe2000800063f */
[----:B------:R-:W-:Y:S01]  /*06c0*/  ISETP.NE.AND P4, PT, R11, R6, PT ;  /* 0x000000060b00720c */ /* 0x000fe20003f85270 */
[----:B------:R-:W1:Y:S01]  /*06d0*/  F2I.U32.TRUNC.NTZ R12, R12 ;  /* 0x0000000c000c7305 */ /* 0x000e62000020f000 */
[----:B------:R-:W-:Y:S01]  /*06e0*/  ISETP.EQ.AND P1, PT, R2, RZ, P1 ;  /* 0x000000ff0200720c */ /* 0x000fe20000f22270 */
[----:B-----5:R-:W-:-:S03]  /*06f0*/  @!UP0 ULEA UR6, UR7, UR6, 0x18 ;  /* 0x0000000607068291 */ /* 0x020fc6000f8ec03f */
[----:B------:R-:W-:Y:S01]  /*0700*/  SEL R18, RZ, 0x1, !P1 ;  /* 0x00000001ff127807 */ /* 0x000fe20004800000 */
[----:B------:R-:W-:Y:S01]  /*0710*/  VOTEU.ALL UP0, P0 ;  /* 0x00000000003f7886 */ /* 0x000fe20000000000 */
[----:B------:R-:W-:Y:S01]  /*0720*/  LOP3.LUT P0, RZ, R8, 0x7, RZ, 0xc0, !PT ;  /* 0x0000000708ff7812 */ /* 0x000fe2000780c0ff */
[----:B------:R-:W-:-:S04]  /*0730*/  VIADD R8, R2, 0xffffffff ;  /* 0xffffffff02087836 */ /* 0x000fc80000000000 */
[----:B------:R-:W-:Y:S02]  /*0740*/  @P4 SHF.R.S32.HI R0, RZ, 0x1f, R19 ;  /* 0x0000001fff004819 */ /* 0x000fe40000011413 */
[----:B------:R-:W-:Y:S01]  /*0750*/  ISETP.LT.U32.AND P0, PT, R19, 0x8, !P0 ;  /* 0x000000081300780c */ /* 0x000fe20004701070 */
[----:B-1----:R-:W-:Y:S01]  /*0760*/  IMAD.MOV R23, RZ, RZ, -R12 ;  /* 0x000000ffff177224 */ /* 0x002fe200078e0a0c */
[----:B------:R-:W-:Y:S01]  /*0770*/  @P4 LEA.HI R0, R0, R19, RZ, 0x2 ;  /* 0x0000001300004211 */ /* 0x000fe200078f10ff */
[----:B------:R-:W1:Y:S02]  /*0780*/  FENCE.VIEW.ASYNC.S ;  /* 0x00000000000073c6 */ /* 0x000e640000000000 */
[----:B-1----:R1:W2:Y:S01]  /*0790*/  @!UP0 SYNCS.EXCH.64 URZ, [UR6+0x80], UR4 ;  /* 0x00008004063f85b2 */ /* 0x0022a20008000100 */
[----:B------:R-:W-:Y:S01]  /*07a0*/  ISETP.GE.U32.AND P6, PT, R8, 0x2, PT ;  /* 0x000000020800780c */ /* 0x000fe20003fc6070 */
[----:B0-----:R-:W-:Y:S01]  /*07b0*/  IMAD R11, R9, R23, R4 ;  /* 0x00000017090b7224 */ /* 0x001fe200078e0204 */
[----:B------:R-:W-:-:S02]  /*07c0*/  @P4 SHF.R.S32.HI R0, RZ, 0x2, R0 ;  /* 0x00000002ff004819 */ /* 0x000fc40000011400 */
[----:B------:R-:W-:Y:S02]  /*07d0*/  SEL R18, R18, 0x2, P6 ;  /* 0x0000000212127807 */ /* 0x000fe40003000000 */
[----:B------:R-:W-:Y:S02]  /*07e0*/  @P4 ISETP.NE.AND P5, PT, R0, R11, PT ;  /* 0x0000000b0000420c */ /* 0x000fe40003fa5270 */
[----:B------:R-:W-:Y:S02]  /*07f0*/  SEL R11, RZ, 0x1, !P0 ;  /* 0x00000001ff0b7807 */ /* 0x000fe40004000000 */
[----:B------:R-:W-:Y:S02]  /*0800*/  @P4 SEL R22, RZ, 0x1, P5 ;  /* 0x00000001ff164807 */ /* 0x000fe40002800000 */
[----:B------:R-:W-:Y:S02]  /*0810*/  LOP3.LUT R0, R95, 0x7f, RZ, 0xc0, !PT ;  /* 0x0000007f5f007812 */ /* 0x000fe400078ec0ff */
[----:B------:R-:W-:Y:S01]  /*0820*/  LOP3.LUT R22, R22, R11, RZ, 0xc0, !PT ;  /* 0x0000000b16167212 */ /* 0x000fe200078ec0ff */
[----:B------:R1:W0:Y:S01]  /*0830*/  @!UP1 SYNCS.EXCH.64 URZ, [UR6+0x88], UR4 ;  /* 0x00008804063f95b2 */ /* 0x0002220008000100 */
[----:B------:R-:W-:Y:S01]  /*0840*/  NOP ;  /* 0x0000000000007918 */ /* 0x000fe20000000000 */
[----:B-12---:R-:W-:Y:S05]  /*0850*/  @!P2 BRA `(.L_x_3) ;  /* 0x000000000008a947 */ /* 0x006fea0003800000 */
[----:B0---4-:R-:W-:Y:S01]  /*0860*/  UCGABAR_ARV ;  /* 0x00000000000079c7 */ /* 0x011fe20008000000 */
[----:B------:R-:W-:Y:S05]  /*0870*/  BRA `(.L_x_4) ;  /* 0x0000000000047947 */ /* 0x000fea0003800000 */
.L_x_3:
[----:B0---4-:R-:W-:Y:S01]  /*0880*/  NOP ;  /* 0x0000000000007918 */ /* 0x011fe20000000000 */
.L_x_4:
[----:B------:R-:W0:Y:S01]  /*0890*/  LDC R2, c[0x0][0x65c] ;  /* 0x00019700ff027b82 */ /* 0x000e220000000800 */
[----:B------:R-:W-:Y:S02]  /*08a0*/  IMAD.U32 R10, RZ, RZ, UR8 ;  /* 0x00000008ff0a7e24 */ /* 0x000fe4000f8e00ff */
[----:B------:R-:W-:Y:S01]  /*08b0*/  IMAD.MOV.U32 R11, RZ, RZ, RZ ;  /* 0x000000ffff0b7224 */ /* 0x000fe200078e00ff */
[----:B0-----:R-:W-:-:S04]  /*08c0*/  ISETP.NE.AND P1, PT, R2, 0x1, PT ;  /* 0x000000010200780c */ /* 0x001fc80003f25270 */
[----:B------:R-:W-:-:S09]  /*08d0*/  P2R R5, PR, RZ, 0x2 ;  /* 0x00000002ff057803 */ /* 0x000fd20000000000 */
[----:B------:R-:W0:Y:S01]  /*08e0*/  @P1 LDC R17, c[0x0][0x10] ;  /* 0x00000400ff111b82 */ /* 0x000e220000000800 */
[----:B------:R-:W-:Y:S02]  /*08f0*/  @P1 IMAD.MOV.U32 R5, RZ, RZ, RZ ;  /* 0x000000ffff051224 */ /* 0x000fe400078e00ff */
[----:B------:R-:W-:-:S05]  /*0900*/  @P1 IMAD.MOV.U32 R15, RZ, RZ, RZ ;  /* 0x000000ffff0f1224 */ /* 0x000fca00078e00ff */
[----:B------:R-:W1:Y:S01]  /*0910*/  @!P1 LDC R13, c[0x0][0xc] ;  /* 0x00000300ff0d9b82 */ /* 0x000e620000000800 */
[----:B------:R-:W-:Y:S01]  /*0920*/  ULDC UR4, c[0x0][0xc] ;  /* 0x0000030000047ab9 */ /* 0x000fe20000000800 */
[----:B------:R-:W-:Y:S01]  /*0930*/  ULDC UR5, c[0x0][0x10] ;  /* 0x0000040000057ab9 */ /* 0x000fe20000000800 */
[----:B------:R-:W-:Y:S01]  /*0940*/  ULDC UR6, c[0x0][0x14] ;  /* 0x0000050000067ab9 */ /* 0x000fe20000000800 */
[----:B------:R-:W-:-:S04]  /*0950*/  UIMAD.WIDE.U32 UR4, UR4, UR5, URZ ;  /* 0x00000005040472a5 */ /* 0x000fc8000f8e003f */
[----:B------:R-:W-:Y:S02]  /*0960*/  UIMAD.WIDE.U32 UR38, UR4, UR6, URZ ;  /* 0x00000006042672a5 */ /* 0x000fe4000f8e003f */
[----:B------:R-:W-:-:S04]  /*0970*/  UIMAD UR41, UR5, UR6, URZ ;  /* 0x00000006052972a4 */ /* 0x000fc8000f8e023f */
[----:B------:R-:W-:Y:S01]  /*0980*/  UIADD3 UR41, UR39, UR41, URZ ;  /* 0x0000002927297290 */ /* 0x000fe2000fffe03f */
[----:B0-----:R-:W-:-:S04]  /*0990*/  @P1 IMAD.WIDE.U32 R16, R17, UR8, R4 ;  /* 0x0000000811101c25 */ /* 0x001fc8000f8e0004 */
[----:B------:R-:W-:Y:S02]  /*09a0*/  @P1 IMAD.IADD R17, R17, 0x1, R15 ;  /* 0x0000000111111824 */ /* 0x000fe400078e020f */
[----:B-1----:R-:W-:-:S04]  /*09b0*/  @!P1 IMAD.WIDE.U32 R10, R4, R13, R10 ;  /* 0x0000000d040a9225 */ /* 0x002fc800078e000a */
[----:B------:R-:W-:Y:S02]  /*09c0*/  @!P1 IMAD.MOV.U32 R16, RZ, RZ, R10 ;  /* 0x000000ffff109224 */ /* 0x000fe400078e000a */
[----:B------:R-:W-:Y:S01]  /*09d0*/  @!P1 IMAD.MOV.U32 R17, RZ, RZ, R11 ;  /* 0x000000ffff119224 */ /* 0x000fe200078e000b */
[----:B------:R-:W-:Y:S06]  /*09e0*/  @!P2 BRA `(.L_x_5) ;  /* 0x00000000000ca947 */ /* 0x000fec0003800000 */
[----:B------:R-:W-:Y:S01]  /*09f0*/  UCGABAR_WAIT ;  /* 0x0000000000007dc7 */ /* 0x000fe20008000000 */
[----:B------:R-:W-:Y:S01]  /*0a00*/  CCTL.IVALL ;  /* 0x00000000ff00798f */ /* 0x000fe20002000000 */
[----:B------:R-:W-:Y:S05]  /*0a10*/  BRA `(.L_x_6) ;  /* 0x0000000000047947 */ /* 0x000fea0003800000 */
.L_x_5:
[----:B------:R-:W-:Y:S06]  /*0a20*/  BAR.SYNC.DEFER_BLOCKING 0x0 ;  /* 0x0000000000007b1d */ /* 0x000fec0000010000 */
.L_x_6:
[----:B------:R-:W-:Y:S05]  /*0a30*/  @!P3 BRA `(.L_x_7) ;  /* 0x0000005c00c0b947 */ /* 0x000fea0003800000 */
[----:B------:R-:W-:-:S13]  /*0a40*/  ISETP.GT.U32.AND P0, PT, R8, 0x1, PT ;  /* 0x000000010800780c */ /* 0x000fda0003f04070 */
[----:B------:R-:W-:Y:S05]  /*0a50*/  @P0 EXIT ;  /* 0x000000000000094d */ /* 0x000fea0003800000 */
[----:B------:R-:W-:Y:S01]  /*0a60*/  ULDC.64 UR4, c[0x0][0x650] ;  /* 0x0001940000047ab9 */ /* 0x000fe20000000a00 */
[----:B------:R-:W-:Y:S01]  /*0a70*/  PRMT R3, RZ, 0x7610, R3 ;  /* 0x00007610ff037816 */ /* 0x000fe20000000003 */
[----:B------:R-:W-:Y:S01]  /*0a80*/  IMAD.MOV.U32 R103, RZ, RZ, -0x1 ;  /* 0xffffffffff677424 */ /* 0x000fe200078e00ff */
[----:B------:R-:W-:Y:S01]  /*0a90*/  ISETP.GE.U32.AND P0, PT, R16, UR4, PT ;  /* 0x0000000410007c0c */ /* 0x000fe2000bf06070 */
[----:B------:R-:W-:Y:S02]  /*0aa0*/  IMAD.MOV.U32 R100, RZ, RZ, -0x1 ;  /* 0xffffffffff647424 */ /* 0x000fe400078e00ff */
[----:B------:R-:W-:Y:S01]  /*0ab0*/  IMAD.MOV.U32 R101, RZ, RZ, -0x1 ;  /* 0xffffffffff657424 */ /* 0x000fe200078e00ff */
[----:B------:R-:W-:-:S13]  /*0ac0*/  ISETP.GE.U32.AND.EX P0, PT, R17, UR5, PT, P0 ;  /* 0x0000000511007c0c */ /* 0x000fda000bf06100 */
[----:B------:R-:W-:Y:S05]  /*0ad0*/  @P0 BRA `(.L_x_8) ;  /* 0x0000000400280947 */ /* 0x000fea0003800000 */
[----:B------:R-:W0:Y:S01]  /*0ae0*/  LDC.64 R24, c[0x0][0x628] ;  /* 0x00018a00ff187b82 */ /* 0x000e220000000a00 */
[----:B------:R-:W-:Y:S02]  /*0af0*/  IMAD.MOV.U32 R10, RZ, RZ, R16 ;  /* 0x000000ffff0a7224 */ /* 0x000fe400078e0010 */
[----:B------:R-:W-:-:S05]  /*0b00*/  IMAD.MOV.U32 R11, RZ, RZ, R17 ;  /* 0x000000ffff0b7224 */ /* 0x000fca00078e0011 */
[----:B------:R-:W1:Y:S08]  /*0b10*/  LDC R8, c[0x0][0x630] ;  /* 0x00018c00ff087b82 */ /* 0x000e700000000800 */
[----:B------:R-:W2:Y:S01]  /*0b20*/  LDC.64 R26, c[0x0][0x620] ;  /* 0x00018800ff1a7b82 */ /* 0x000ea20000000a00 */
[----:B0-----:R-:W-:-:S04]  /*0b30*/  ISETP.NE.U32.AND P0, PT, R24, RZ, PT ;  /* 0x000000ff1800720c */ /* 0x001fc80003f05070 */
[----:B------:R-:W-:-:S13]  /*0b40*/  ISETP.NE.AND.EX P0, PT, R25, RZ, PT, P0 ;  /* 0x000000ff1900720c */ /* 0x000fda0003f05300 */
[----:B-12---:R-:W-:Y:S05]  /*0b50*/  @!P0 BRA `(.L_x_9) ;  /* 0x0000000000288947 */ /* 0x006fea0003800000 */
[----:B------:R-:W0:Y:S02]  /*0b60*/  LDC R3, c[0x0][0x634] ;  /* 0x00018d00ff037b82 */ /* 0x000e240000000800 */
[----:B0-----:R-:W-:-:S05]  /*0b70*/  IADD3 R3, P0, R16, R3, RZ ;  /* 0x0000000310037210 */ /* 0x001fca0007f1e0ff */
[----:B------:R-:W-:-:S04]  /*0b80*/  IMAD.X R21, RZ, RZ, R17, P0 ;  /* 0x000000ffff157224 */ /* 0x000fc800000e0611 */
[----:B------:R-:W-:-:S04]  /*0b90*/  IMAD.WIDE.U32 R10, R21, R24, RZ ;  /* 0x00000018150a7225 */ /* 0x000fc800078e00ff */
[----:B------:R-:W-:-:S04]  /*0ba0*/  IMAD.WIDE.U32 R12, P0, R3, R25, R10 ;  /* 0x00000019030c7225 */ /* 0x000fc8000780000a */
[----:B------:R-:W-:-:S04]  /*0bb0*/  IMAD.WIDE.U32 R10, R3, R24, RZ ;  /* 0x00000018030a7225 */ /* 0x000fc800078e00ff */
[----:B------:R-:W-:Y:S01]  /*0bc0*/  IMAD.X R15, RZ, RZ, RZ, P0 ;  /* 0x000000ffff0f7224 */ /* 0x000fe200000e06ff */
[----:B------:R-:W-:Y:S01]  /*0bd0*/  IADD3 RZ, P0, R11, R12, RZ ;  /* 0x0000000c0bff7210 */ /* 0x000fe20007f1e0ff */
[----:B------:R-:W-:-:S04]  /*0be0*/  IMAD.MOV.U32 R14, RZ, RZ, R13 ;  /* 0x000000ffff0e7224 */ /* 0x000fc800078e000d */
[----:B------:R-:W-:-:S08]  /*0bf0*/  IMAD.WIDE.U32.X R10, R21, R25, R14, P0 ;  /* 0x00000019150a7225 */ /* 0x000fd000000e040e */
.L_x_9:
[----:B------:R-:W0:Y:S01]  /*0c00*/  LDC.64 R30, c[0x0][0x640] ;  /* 0x00019000ff1e7b82 */ /* 0x000e220000000a00 */
[-CC-:B------:R-:W-:Y:S01]  /*0c10*/  SHF.R.U64 R101, R10, R8.reuse, R11.reuse ;  /* 0x000000080a657219 */ /* 0x180fe2000000120b */
[----:B------:R-:W-:Y:S01]  /*0c20*/  IMAD R29, R9, R23, R4 ;  /* 0x00000017091d7224 */ /* 0x000fe200078e0204 */
[----:B------:R-:W-:Y:S01]  /*0c30*/  SHF.R.U32.HI R3, RZ, R8, R11 ;  /* 0x00000008ff037219 */ /* 0x000fe2000001160b */
[----:B------:R-:W-:Y:S01]  /*0c40*/  IMAD.MOV.U32 R23, RZ, RZ, 0x1 ;  /* 0x00000001ff177424 */ /* 0x000fe200078e00ff */
[----:B------:R-:W-:-:S03]  /*0c50*/  IADD3 R5, P0, RZ, -R101, RZ ;  /* 0x80000065ff057210 */ /* 0x000fc60007f1e0ff */
[----:B------:R-:W1:Y:S02]  /*0c60*/  LDC R12, c[0x0][0x618] ;  /* 0x00018600ff0c7b82 */ /* 0x000e640000000800 */
[----:B------:R-:W-:Y:S02]  /*0c70*/  IMAD.X R3, RZ, RZ, ~R3, P0 ;  /* 0x000000ffff037224 */ /* 0x000fe400000e0e03 */
[----:B------:R-:W-:-:S04]  /*0c80*/  IMAD.WIDE.U32 R10, R5, R26, R16 ;  /* 0x0000001a050a7225 */ /* 0x000fc800078e0010 */
[----:B------:R-:W2:Y:S01]  /*0c90*/  LDC R20, c[0x0][0x608] ;  /* 0x00018200ff147b82 */ /* 0x000ea20000000800 */
[----:B------:R-:W-:Y:S02]  /*0ca0*/  IMAD R8, R3, R26, RZ ;  /* 0x0000001a03087224 */ /* 0x000fe400078e02ff */
[----:B------:R-:W-:Y:S02]  /*0cb0*/  IMAD.MOV.U32 R3, RZ, RZ, -0x1 ;  /* 0xffffffffff037424 */ /* 0x000fe400078e00ff */
[----:B------:R-:W-:-:S03]  /*0cc0*/  IMAD R5, R5, R27, R8 ;  /* 0x0000001b05057224 */ /* 0x000fc600078e0208 */
[----:B------:R-:W3:Y:S01]  /*0cd0*/  LDC R28, c[0x0][0x658] ;  /* 0x00019600ff1c7b82 */ /* 0x000ee20000000800 */
[----:B------:R-:W-:Y:S01]  /*0ce0*/  IMAD.IADD R5, R11, 0x1, R5 ;  /* 0x000000010b057824 */ /* 0x000fe200078e0205 */
[----:B0-----:R-:W-:-:S04]  /*0cf0*/  ISETP.NE.U32.AND P0, PT, R30, RZ, PT ;  /* 0x000000ff1e00720c */ /* 0x001fc80003f05070 */
[----:B------:R-:W-:Y:S02]  /*0d00*/  ISETP.NE.AND.EX P0, PT, R31, RZ, PT, P0 ;  /* 0x000000ff1f00720c */ /* 0x000fe40003f05300 */
[----:B------:R-:W0:Y:S01]  /*0d10*/  LDC R24, c[0x0][0x600] ;  /* 0x00018000ff187b82 */ /* 0x000e220000000800 */
[-CC-:B-1----:R-:W-:Y:S02]  /*0d20*/  SHF.R.U64 R14, R10, R12.reuse, R5.reuse ;  /* 0x0000000c0a0e7219 */ /* 0x182fe40000001205 */
[----:B------:R-:W-:-:S05]  /*0d30*/  SHF.R.U32.HI R5, RZ, R12, R5 ;  /* 0x0000000cff057219 */ /* 0x000fca0000011605 */
[----:B------:R-:W1:Y:S01]  /*0d40*/  LDC R15, c[0x0][0x648] ;  /* 0x00019200ff0f7b82 */ /* 0x000e620000000800 */
[-CC-:B--2---:R-:W-:Y:S02]  /*0d50*/  SHF.R.U64 R27, R14, R20.reuse, R5.reuse ;  /* 0x000000140e1b7219 */ /* 0x184fe40000001205 */
[----:B------:R-:W-:-:S05]  /*0d60*/  SHF.R.U32.HI R5, RZ, R20, R5 ;  /* 0x00000014ff057219 */ /* 0x000fca0000011605 */
[----:B------:R-:W2:Y:S01]  /*0d70*/  LDC R21, c[0x0][0x638] ;  /* 0x00018e00ff157b82 */ /* 0x000ea20000000800 */
[-CC-:B---3--:R-:W-:Y:S02]  /*0d80*/  SHF.R.U64 R20, R27, R28.reuse, R5.reuse ;  /* 0x0000001c1b147219 */ /* 0x188fe40000001205 */
[-C--:B------:R-:W-:Y:S02]  /*0d90*/  SHF.L.U32 R3, R3, R28.reuse, RZ ;  /* 0x0000001c03037219 */ /* 0x080fe400000006ff */
[----:B------:R-:W-:Y:S01]  /*0da0*/  SHF.R.U32.HI R5, RZ, R28, R5 ;  /* 0x0000001cff057219 */ /* 0x000fe20000011605 */
[----:B------:R-:W-:Y:S01]  /*0db0*/  IMAD.MOV.U32 R4, RZ, RZ, R20 ;  /* 0x000000ffff047224 */ /* 0x000fe200078e0014 */
[----:B------:R-:W-:Y:S01]  /*0dc0*/  LOP3.LUT R12, RZ, R3, RZ, 0x33, !PT ;  /* 0x00000003ff0c7212 */ /* 0x000fe200078e33ff */
[----:B------:R-:W3:Y:S01]  /*0dd0*/  LDC R25, c[0x0][0x610] ;  /* 0x00018400ff197b82 */ /* 0x000ee20000000800 */
[----:B------:R-:W-:Y:S05]  /*0de0*/  @!P0 BRA `(.L_x_10) ;  /* 0x0000000000288947 */ /* 0x000fea0003800000 */
[----:B------:R-:W4:Y:S02]  /*0df0*/  LDC R3, c[0x0][0x64c] ;  /* 0x00019300ff037b82 */ /* 0x000f240000000800 */
[----:B----4-:R-:W-:-:S05]  /*0e00*/  IADD3 R3, P0, R20, R3, RZ ;  /* 0x0000000314037210 */ /* 0x010fca0007f1e0ff */
        /* <DEDUP_REMOVED lines=8> */
.L_x_10:
[----:B-1----:R-:W-:Y:S01]  /*0e90*/  SHF.R.U64 R4, R4, R15, R5 ;  /* 0x0000000f04047219 */ /* 0x002fe20000001205 */
[----:B0-----:R-:W-:Y:S01]  /*0ea0*/  VIADD R5, R24, 0xffffffff ;  /* 0xffffffff18057836 */ /* 0x001fe20000000000 */
[----:B------:R-:W-:Y:S02]  /*0eb0*/  SHF.L.U32 R3, R23, R28, RZ ;  /* 0x0000001c17037219 */ /* 0x000fe400000006ff */
[----:B------:R-:W-:Y:S01]  /*0ec0*/  LOP3.LUT R12, R27, R12, RZ, 0xc0, !PT ;  /* 0x0000000c1b0c7212 */ /* 0x000fe200078ec0ff */
[----:B------:R-:W-:Y:S01]  /*0ed0*/  IMAD.MOV R8, RZ, RZ, -R4 ;  /* 0x000000ffff087224 */ /* 0x000fe200078e0a04 */
[----:B------:R-:W-:Y:S02]  /*0ee0*/  SEL R6, R6, R29, !P1 ;  /* 0x0000001d06067207 */ /* 0x000fe40004800000 */
[----:B------:R-:W-:Y:S01]  /*0ef0*/  LOP3.LUT R5, R14, R5, RZ, 0xc0, !PT ;  /* 0x000000050e057212 */ /* 0x000fe200078ec0ff */
[----:B------:R-:W-:Y:S02]  /*0f00*/  IMAD R9, R3, R4, R12 ;  /* 0x0000000403097224 */ /* 0x000fe400078e020c */
[----:B--2---:R-:W-:-:S02]  /*0f10*/  IMAD R3, R8, R21, R20 ;  /* 0x0000001508037224 */ /* 0x004fc400078e0214 */
[----:B---3--:R-:W-:Y:S02]  /*0f20*/  IMAD R6, R9, R25, R6 ;  /* 0x0000001909067224 */ /* 0x008fe400078e0206 */
[----:B------:R-:W-:Y:S02]  /*0f30*/  IMAD R103, R3, R24, R5 ;  /* 0x0000001803677224 */ /* 0x000fe400078e0205 */
[----:B------:R-:W-:-:S03]  /*0f40*/  IMAD.MOV.U32 R4, RZ, RZ, 0x1 ;  /* 0x00000001ff047424 */ /* 0x000fc600078e00ff */
[----:B------:R-:W-:Y:S02]  /*0f50*/  SEL R100, R103, R6, !P1 ;  /* 0x0000000667647207 */ /* 0x000fe40004800000 */
[----:B------:R-:W-:Y:S02]  /*0f60*/  PRMT R3, R4, 0x7610, R3 ;  /* 0x0000761004037816 */ /* 0x000fe40000000003 */
[----:B------:R-:W-:-:S07]  /*0f70*/  SEL R103, R6, R103, !P1 ;  /* 0x0000006706677207 */ /* 0x000fce0004800000 */
.L_x_8:
[----:B------:R-:W-:-:S08]  /*0f80*/  NOP ;  /* 0x0000000000007918 */ /* 0x000fd00000000000 */
[----:B------:R-:W0:Y:S02]  /*0f90*/  USETMAXREG.TRY_ALLOC.CTAPOOL UP0, 0xe8 ;  /* 0x000000e8000079c8 */ /* 0x000e240008000600 */
[----:B0-----:R-:W-:-:S13]  /*0fa0*/  PLOP3.LUT P0, PT, PT, PT, UP0, 0x80, 0x0 ;  /* 0x000000000000781c */ /* 0x001fda0003f0f008 */
[----:B------:R-:W-:Y:S05]  /*0fb0*/  @!P0 BRA `(.L_x_8) ;  /* 0xfffffffc00f08947 */ /* 0x000fea000383ffff */
[----:B------:R-:W-:Y:S01]  /*0fc0*/  ULDC.64 UR4, c[0x0][0x598] ;  /* 0x0001660000047ab9 */ /* 0x000fe20000000a00 */
[----:B------:R-:W-:Y:S01]  /*0fd0*/  ULDC.64 UR36, c[0x0][0x208] ;  /* 0x0000820000247ab9 */ /* 0x000fe20000000a00 */
[----:B------:R-:W-:-:S04]  /*0fe0*/  ISETP.NE.U32.AND P0, PT, RZ, UR4, PT ;  /* 0x00000004ff007c0c */ /* 0x000fc8000bf05070 */
[----:B------:R-:W-:-:S13]  /*0ff0*/  ISETP.NE.AND.EX P0, PT, RZ, UR5, PT, P0 ;  /* 0x00000005ff007c0c */ /* 0x000fda000bf05300 */
[----:B------:R-:W-:Y:S05]  /*1000*/  @!P0 BRA `(.L_x_11) ;  /* 0x00000000001c8947 */ /* 0x000fea0003800000 */
[----:B------:R-:W0:Y:S02]  /*1010*/  LDC.64 R4, c[0x0][0x598] ;  /* 0x00016600ff047b82 */ /* 0x000e240000000a00 */
[----:B0-----:R-:W2:Y:S02]  /*1020*/  LDG.E.64 R4, desc[UR36][R4.64] ;  /* 0x0000002404047981 */ /* 0x001ea4000c1e1b00 */
[----:B--2---:R-:W-:-:S04]  /*1030*/  ISETP.NE.U32.AND P0, PT, R4, RZ, PT ;  /* 0x000000ff0400720c */ /* 0x004fc80003f05070 */
[----:B------:R-:W-:-:S13]  /*1040*/  ISETP.NE.AND.EX P0, PT, R5, RZ, PT, P0 ;  /* 0x000000ff0500720c */ /* 0x000fda0003f05300 */
[----:B------:R-:W-:Y:S05]  /*1050*/  @!P0 BRA `(.L_x_11) ;  /* 0x0000000000088947 */ /* 0x000fea0003800000 */
[----:B------:R0:W5:Y:S01]  /*1060*/  LD.E R23, desc[UR36][R4.64] ;  /* 0x0000002404177980 */ /* 0x000162000c101900 */
[----:B------:R-:W-:Y:S05]  /*1070*/  BRA `(.L_x_12) ;  /* 0x0000000000247947 */ /* 0x000fea0003800000 */
.L_x_11:
[----:B------:R-:W-:Y:S02]  /*1080*/  ULDC.64 UR4, c[0x0][0x588] ;  /* 0x0001620000047ab9 */ /* 0x000fe40000000a00 */
[----:B------:R-:W-:-:S04]  /*1090*/  ISETP.NE.U32.AND P0, PT, RZ, UR4, PT ;  /* 0x00000004ff007c0c */ /* 0x000fc8000bf05070 */
[----:B------:R-:W-:-:S13]  /*10a0*/  ISETP.NE.AND.EX P0, PT, RZ, UR5, PT, P0 ;  /* 0x00000005ff007c0c */ /* 0x000fda000bf05300 */
[----:B------:R-:W-:Y:S05]  /*10b0*/  @!P0 BRA `(.L_x_13) ;  /* 0x00000000000c8947 */ /* 0x000fea0003800000 */
[----:B------:R-:W0:Y:S02]  /*10c0*/  LDC.64 R4, c[0x0][0x588] ;  /* 0x00016200ff047b82 */ /* 0x000e240000000a00 */
[----:B0-----:R1:W5:Y:S01]  /*10d0*/  LDG.E R23, desc[UR36][R4.64] ;  /* 0x0000002404177981 */ /* 0x001362000c1e1900 */
[----:B------:R-:W-:Y:S05]  /*10e0*/  BRA `(.L_x_12) ;  /* 0x0000000000087947 */ /* 0x000fea0003800000 */
.L_x_13:
[----:B------:R-:W-:Y:S02]  /*10f0*/  ULDC UR4, c[0x0][0x580] ;  /* 0x0001600000047ab9 */ /* 0x000fe40000000800 */
[----:B------:R-:W-:-:S07]  /*1100*/  IMAD.U32 R23, RZ, RZ, UR4 ;  /* 0x00000004ff177e24 */ /* 0x000fce000f8e00ff */
.L_x_12:
[----:B------:R-:W-:Y:S02]  /*1110*/  ULDC.64 UR4, c[0x0][0x5a0] ;  /* 0x0001680000047ab9 */ /* 0x000fe40000000a00 */
[----:B------:R-:W-:-:S04]  /*1120*/  ISETP.NE.U32.AND P0, PT, RZ, UR4, PT ;  /* 0x00000004ff007c0c */ /* 0x000fc8000bf05070 */
[----:B------:R-:W-:-:S13]  /*1130*/  ISETP.NE.AND.EX P0, PT, RZ, UR5, PT, P0 ;  /* 0x00000005ff007c0c */ /* 0x000fda000bf05300 */
[----:B------:R-:W-:Y:S05]  /*1140*/  @!P0 BRA `(.L_x_14) ;  /* 0x00000000001c8947 */ /* 0x000fea0003800000 */
[----:B01----:R-:W0:Y:S02]  /*1150*/  LDC.64 R4, c[0x0][0x5a0] ;  /* 0x00016800ff047b82 */ /* 0x003e240000000a00 */
[----:B0-----:R-:W2:Y:S02]  /*1160*/  LDG.E.64 R4, desc[UR36][R4.64] ;  /* 0x0000002404047981 */ /* 0x001ea4000c1e1b00 */
[----:B--2---:R-:W-:-:S04]  /*1170*/  ISETP.NE.U32.AND P0, PT, R4, RZ, PT ;  /* 0x000000ff0400720c */ /* 0x004fc80003f05070 */
[----:B------:R-:W-:-:S13]  /*1180*/  ISETP.NE.AND.EX P0, PT, R5, RZ, PT, P0 ;  /* 0x000000ff0500720c */ /* 0x000fda0003f05300 */
[----:B------:R-:W-:Y:S05]  /*1190*/  @!P0 BRA `(.L_x_14) ;  /* 0x0000000000088947 */ /* 0x000fea0003800000 */
[----:B------:R0:W5:Y:S01]  /*11a0*/  LD.E R90, desc[UR36][R4.64] ;  /* 0x00000024045a7980 */ /* 0x000162000c101900 */
[----:B------:R-:W-:Y:S05]  /*11b0*/  BRA `(.L_x_15) ;  /* 0x0000000000247947 */ /* 0x000fea0003800000 */
.L_x_14:
[----:B------:R-:W-:Y:S02]  /*11c0*/  ULDC.64 UR4, c[0x0][0x590] ;  /* 0x0001640000047ab9 */ /* 0x000fe40000000a00 */
[----:B------:R-:W-:-:S04]  /*11d0*/  ISETP.NE.U32.AND P0, PT, RZ, UR4, PT ;  /* 0x00000004ff007c0c */ /* 0x000fc8000bf05070 */
[----:B------:R-:W-:-:S13]  /*11e0*/  ISETP.NE.AND.EX P0, PT, RZ, UR5, PT, P0 ;  /* 0x00000005ff007c0c */ /* 0x000fda000bf05300 */
[----:B------:R-:W-:Y:S05]  /*11f0*/  @!P0 BRA `(.L_x_16) ;  /* 0x00000000000c8947 */ /* 0x000fea0003800000 */
[----:B------:R-:W2:Y:S02]  /*1200*/  LDC.64 R90, c[0x0][0x590] ;  /* 0x00016400ff5a7b82 */ /* 0x000ea40000000a00 */
[----:B--2---:R2:W5:Y:S01]  /*1210*/  LDG.E R90, desc[UR36][R90.64] ;  /* 0x000000245a5a7981 */ /* 0x004562000c1e1900 */
[----:B------:R-:W-:Y:S05]  /*1220*/  BRA `(.L_x_15) ;  /* 0x0000000000087947 */ /* 0x000fea0003800000 */
.L_x_16:
[----:B------:R-:W-:Y:S02]  /*1230*/  ULDC UR4, c[0x0][0x584] ;  /* 0x0001610000047ab9 */ /* 0x000fe40000000800 */
[----:B------:R-:W-:-:S07]  /*1240*/  IMAD.U32 R90, RZ, RZ, UR4 ;  /* 0x00000004ff5a7e24 */ /* 0x000fce000f8e00ff */
.L_x_15:
[----:B------:R-:W-:-:S13]  /*1250*/  LOP3.LUT P0, RZ, R3, 0xff, RZ, 0xc0, !PT ;  /* 0x000000ff03ff7812 */ /* 0x000fda000780c0ff */
[----:B------:R-:W-:Y:S05]  /*1260*/  @!P0 EXIT ;  /* 0x000000000000894d */ /* 0x000fea0003800000 */
[----:B------:R-:W3:Y:S01]  /*1270*/  LDC R93, c[0x0][0x658] ;  /* 0x00019600ff5d7b82 */ /* 0x000ee20000000800 */
[----:B------:R-:W-:Y:S01]  /*1280*/  LOP3.LUT R7, R7, 0x1, RZ, 0xc0, !PT ;  /* 0x0000000107077812 */ /* 0x000fe200078ec0ff */
[----:B------:R-:W-:Y:S01]  /*1290*/  ULDC.64 UR6, c[0x0][0x288] ;  /* 0x0000a20000067ab9 */ /* 0x000fe20000000a00 */
[----:B------:R-:W-:Y:S01]  /*12a0*/  SHF.R.U32.HI R3, RZ, 0x2, R95 ;  /* 0x00000002ff037819 */ /* 0x000fe2000001165f */
[----:B------:R-:W-:Y:S01]  /*12b0*/  UIADD3 UR4, UR7, 0x3f, URZ ;  /* 0x0000003f07047890 */ /* 0x000fe2000fffe03f */
[----:B------:R-:W-:Y:S01]  /*12c0*/  SHF.R.U32.HI R0, RZ, 0x1, R0 ;  /* 0x00000001ff007819 */ /* 0x000fe20000011600 */
[----:B------:R-:W-:Y:S01]  /*12d0*/  IMAD.SHL.U32 R88, R7, 0x40, RZ ;  /* 0x0000004007587824 */ /* 0x000fe200078e00ff */
[----:B------:R-:W-:Y:S01]  /*12e0*/  LOP3.LUT R3, R3, 0x7, RZ, 0xc0, !PT ;  /* 0x0000000703037812 */ /* 0x000fe200078ec0ff */
[----:B------:R-:W4:Y:S01]  /*12f0*/  LDC.64 R8, c[0x0][0x5c8] ;  /* 0x00017200ff087b82 */ /* 0x000f220000000a00 */
[----:B------:R-:W-:Y:S01]  /*1300*/  USHF.R.S32.HI UR5, URZ, 0x1f, UR4 ;  /* 0x0000001f3f057899 */ /* 0x000fe20008011404 */
[----:B------:R-:W-:Y:S01]  /*1310*/  LOP3.LUT R0, R0, 0x30, RZ, 0xc0, !PT ;  /* 0x0000003000007812 */ /* 0x000fe200078ec0ff */
[----:B------:R-:W-:Y:S01]  /*1320*/  IMAD.MOV.U32 R6, RZ, RZ, 0x1 ;  /* 0x00000001ff067424 */ /* 0x000fe200078e00ff */
[--C-:B------:R-:W-:Y:S01]  /*1330*/  LOP3.LUT R88, R88, 0x40, R3.reuse, 0xe2, !PT ;  /* 0x0000004058587812 */ /* 0x100fe200078ee203 */
[----:B------:R-:W-:Y:S01]  /*1340*/  ULEA.HI UR5, UR5, UR4, URZ, 0x6 ;  /* 0x0000000405057291 */ /* 0x000fe2000f8f303f */
[-C--:B01----:R-:W-:Y:S01]  /*1350*/  IADD3 R4, RZ, -R0.reuse, -R3 ;  /* 0x80000000ff047210 */ /* 0x083fe20007ffe803 */
[----:B------:R-:W-:Y:S01]  /*1360*/  IMAD.U32 R5, RZ, RZ, UR6 ;  /* 0x00000006ff057e24 */ /* 0x000fe2000f8e00ff */
[----:B------:R-:W0:Y:S01]  /*1370*/  LDC R97, c[0x0][0x600] ;  /* 0x00018000ff617b82 */ /* 0x000e220000000800 */
[----:B------:R-:W-:Y:S01]  /*1380*/  LOP3.LUT R88, R88, R0, RZ, 0xfc, !PT ;  /* 0x0000000058587212 */ /* 0x000fe200078efcff */
[----:B------:R-:W-:Y:S01]  /*1390*/  IMAD.MOV.U32 R0, RZ, RZ, -0x1 ;  /* 0xffffffffff007424 */ /* 0x000fe200078e00ff */
[----:B------:R-:W-:Y:S01]  /*13a0*/  USHF.R.S32.HI UR43, URZ, 0x6, UR5 ;  /* 0x000000063f2b7899 */ /* 0x000fe20008011405 */
[----:B------:R-:W-:Y:S01]  /*13b0*/  LOP3.LUT R94, R95, 0x3, RZ, 0xc0, !PT ;  /* 0x000000035f5e7812 */ /* 0x000fe200078ec0ff */
[----:B------:R-:W-:Y:S01]  /*13c0*/  IMAD R4, R7, -0x40, R4 ;  /* 0xffffffc007047824 */ /* 0x000fe200078e0204 */
[C---:B------:R-:W-:Y:S01]  /*13d0*/  LOP3.LUT R96, R95.reuse, 0x80, RZ, 0xc0, !PT ;  /* 0x000000805f607812 */ /* 0x040fe200078ec0ff */
[----:B------:R-:W-:Y:S01]  /*13e0*/  UISETP.LT.AND UP0, UPT, UR43, 0x1, UPT ;  /* 0x000000012b00788c */ /* 0x000fe2000bf01270 */
[-C--:B---3--:R-:W-:Y:S01]  /*13f0*/  SHF.L.U32 R0, R0, R93.reuse, RZ ;  /* 0x0000005d00007219 */ /* 0x088fe200000006ff */
[----:B------:R-:W-:Y:S01]  /*1400*/  ULDC UR4, c[0x0][0x284] ;  /* 0x0000a10000047ab9 */ /* 0x000fe20000000800 */
[----:B------:R-:W-:Y:S01]  /*1410*/  IMAD R94, R94, -0x2, R5 ;  /* 0xfffffffe5e5e7824 */ /* 0x000fe200078e0205 */
[----:B------:R-:W-:Y:S01]  /*1420*/  USEL UR44, UR43, 0x1, UP0 ;  /* 0x000000012b2c7887 */ /* 0x000fe20008000000 */
[----:B------:R-:W-:Y:S01]  /*1430*/  SHF.L.U32 R93, R6, R93, RZ ;  /* 0x0000005d065d7219 */ /* 0x000fe200000006ff */
[----:B------:R-:W-:Y:S01]  /*1440*/  IMAD.SHL.U32 R95, R95, 0x2, RZ ;  /* 0x000000025f5f7824 */ /* 0x000fe200078e00ff */
[----:B------:R-:W-:Y:S01]  /*1450*/  LOP3.LUT R102, R18, 0x1, RZ, 0xfc, !PT ;  /* 0x0000000112667812 */ /* 0x000fe200078efcff */
[----:B------:R-:W-:Y:S01]  /*1460*/  VIADD R99, R4, UR4 ;  /* 0x0000000404637c36 */ /* 0x000fe20008000000 */
[C---:B----4-:R-:W-:Y:S01]  /*1470*/  SHF.L.U64.HI R92, R8.reuse, 0x3, R9 ;  /* 0x00000003085c7819 */ /* 0x050fe20000010209 */
[----:B--2---:R-:W-:Y:S01]  /*1480*/  IMAD.SHL.U32 R91, R8, 0x8, RZ ;  /* 0x00000008085b7824 */ /* 0x004fe200078e00ff */
[----:B------:R-:W-:Y:S01]  /*1490*/  SHF.R.U32.HI R96, RZ, 0x7, R96 ;  /* 0x00000007ff607819 */ /* 0x000fe20000011660 */
[----:B------:R-:W-:Y:S01]  /*14a0*/  IMAD.MOV.U32 R89, RZ, RZ, RZ ;  /* 0x000000ffff597224 */ /* 0x000fe200078e00ff */
[----:B------:R-:W-:Y:S01]  /*14b0*/  LOP3.LUT R98, RZ, R0, RZ, 0x33, !PT ;  /* 0x00000000ff627212 */ /* 0x000fe200078e33ff */
[----:B------:R-:W-:Y:S01]  /*14c0*/  UIADD3 UR44, UR43, -UR44, URZ ;  /* 0x8000002c2b2c7290 */ /* 0x000fe2000fffe03f */
[----:B------:R-:W-:Y:S01]  /*14d0*/  UMOV UR40, URZ ;  /* 0x0000003f00287c82 */ /* 0x000fe20008000000 */
[----:B0-----:R-:W-:Y:S01]  /*14e0*/  VIADD R97, R97, 0xffffffff ;  /* 0xffffffff61617836 */ /* 0x001fe20000000000 */
[----:B------:R-:W-:-:S09]  /*14f0*/  UMOV UR42, URZ ;  /* 0x0000003f002a7c82 */ /* 0x000fd20008000000 */
.L_x_164:
[----:B0-----:R-:W0:Y:S01]  /*1500*/  SHFL.IDX PT, R0, R96, RZ, 0x1f ;  /* 0x00001fff60007589 */ /* 0x001e2200000e0000 */
[----:B-1----:R-:W1:Y:S01]  /*1510*/  S2UR UR7, SR_CgaCtaId ;  /* 0x00000000000779c3 */ /* 0x002e620000008800 */
[----:B------:R-:W-:Y:S01]  /*1520*/  UMOV UR6, 0x400 ;  /* 0x0000040000067882 */ /* 0x000fe20000000000 */
[----:B0-----:R-:W-:Y:S01]  /*1530*/  R2UR UR4, R0 ;  /* 0x00000000000472ca */ /* 0x001fe200000e0000 */
[----:B-1----:R-:W-:-:S12]  /*1540*/  ULEA UR6, UR7, UR6, 0x18 ;  /* 0x0000000607067291 */ /* 0x002fd8000f8ec03f */
[----:B------:R-:W-:-:S04]  /*1550*/  ULEA.HI UR5, UR4, UR4, URZ, 0x1 ;  /* 0x0000000404057291 */ /* 0x000fc8000f8f083f */
[----:B------:R-:W-:-:S04]  /*1560*/  ULOP3.LUT UR5, UR5, 0x7fffe, URZ, 0xc0, !UPT ;  /* 0x0007fffe05057892 */ /* 0x000fc8000f8ec03f */
[----:B------:R-:W-:-:S03]  /*1570*/  UIADD3 UR5, UR4, -UR5, URZ ;  /* 0x8000000504057290 */ /* 0x000fc6000fffe03f */
[----:B------:R-:W-:Y:S01]  /*1580*/  ULDC UR4, c[0x0][0x28c] ;  /* 0x0000a30000047ab9 */ /* 0x000fe20000000800 */
[----:B------:R-:W-:Y:S01]  /*1590*/  ULEA UR5, UR5, UR6, 0xd ;  /* 0x0000000605057291 */ /* 0x000fe2000f8e683f */
[----:B------:R-:W-:-:S03]  /*15a0*/  ISETP.LT.AND P0, PT, RZ, UR4, PT ;  /* 0x00000004ff007c0c */ /* 0x000fc6000bf01270 */
[----:B------:R-:W-:-:S04]  /*15b0*/  UIADD3 UR5, UR5, 0x180, URZ ;  /* 0x0000018005057890 */ /* 0x000fc8000fffe03f */
[----:B------:R-:W-:-:S04]  /*15c0*/  USHF.R.U32.HI UR5, URZ, 0x4, UR5 ;  /* 0x000000043f057899 */ /* 0x000fc80008011605 */
[----:B------:R-:W-:Y:S02]  /*15d0*/  ULOP3.LUT UR45, UR5, 0x3fff, URZ, 0xc0, !UPT ;  /* 0x00003fff052d7892 */ /* 0x000fe4000f8ec03f */
[----:B--2345:R-:W-:Y:S10]  /*15e0*/  @P0 BRA `(.L_x_17) ;  /* 0x0000000000400947 */ /* 0x03cff40003800000 */
[----:B------:R-:W-:Y:S01]  /*15f0*/  MOV R0, 0x0 ;  /* 0x0000000000007802 */ /* 0x000fe20000000f00 */
[----:B------:R-:W-:Y:S01]  /*1600*/  ULDC.64 UR4, c[0x4][0x68] ;  /* 0x01001a0000047ab9 */ /* 0x000fe20000000a00 */
[----:B------:R-:W-:Y:S01]  /*1610*/  ULDC.64 UR6, c[0x4][0x8] ;  /* 0x0100020000067ab9 */ /* 0x000fe20000000a00 */
[----:B------:R-:W-:Y:S01]  /*1620*/  IMAD.U32 R4, RZ, RZ, UR4 ;  /* 0x00000004ff047e24 */ /* 0x000fe2000f8e00ff */
[----:B------:R0:W1:Y:S01]  /*1630*/  LDC.64 R14, c[0x4][R0] ;  /* 0x01000000000e7b82 */ /* 0x0000620000000a00 */
[----:B------:R-:W-:Y:S01]  /*1640*/  IMAD.U32 R5, RZ, RZ, UR5 ;  /* 0x00000005ff057e24 */ /* 0x000fe2000f8e00ff */
[----:B------:R-:W-:Y:S01]  /*1650*/  ULDC.64 UR4, c[0x4][0x70] ;  /* 0x01001c0000047ab9 */ /* 0x000fe20000000a00 */
[----:B------:R-:W-:Y:S02]  /*1660*/  IMAD.U32 R10, RZ, RZ, UR6 ;  /* 0x00000006ff0a7e24 */ /* 0x000fe4000f8e00ff */
[----:B------:R-:W-:Y:S02]  /*1670*/  IMAD.U32 R6, RZ, RZ, UR4 ;  /* 0x00000004ff067e24 */ /* 0x000fe4000f8e00ff */
[----:B------:R-:W-:-:S02]  /*1680*/  IMAD.U32 R7, RZ, RZ, UR5 ;  /* 0x00000005ff077e24 */ /* 0x000fc4000f8e00ff */
[----:B------:R-:W-:Y:S02]  /*1690*/  IMAD.U32 R11, RZ, RZ, UR7 ;  /* 0x00000007ff0b7e24 */ /* 0x000fe4000f8e00ff */
[----:B------:R-:W-:Y:S02]  /*16a0*/  IMAD.MOV.U32 R8, RZ, RZ, 0x1e1 ;  /* 0x000001e1ff087424 */ /* 0x000fe400078e00ff */
[----:B------:R-:W-:Y:S02]  /*16b0*/  IMAD.MOV.U32 R12, RZ, RZ, 0x1 ;  /* 0x00000001ff0c7424 */ /* 0x000fe400078e00ff */
[----:B0-----:R-:W-:-:S07]  /*16c0*/  IMAD.MOV.U32 R13, RZ, RZ, RZ ;  /* 0x000000ffff0d7224 */ /* 0x001fce00078e00ff */
[----:B------:R-:W-:-:S07]  /*16d0*/  LEPC R20, `(.L_x_17) ;  /* 0x000000001014794e */ /* 0x000fce0000000000 */
[----:B-1---5:R-:W-:Y:S05]  /*16e0*/  CALL.ABS.NOINC R14 ;  /* 0x000000000e007343 */ /* 0x022fea0003c00000 */
.L_x_17:
[----:B------:R-:W-:-:S13]  /*16f0*/  ISETP.NE.AND P0, PT, R102, 0x3, PT ;  /* 0x000000036600780c */ /* 0x000fda0003f05270 */
[----:B------:R-:W-:Y:S05]  /*1700*/  @!P0 BRA `(.L_x_18) ;  /* 0x0000000000048947 */ /* 0x000fea0003800000 */
[----:B------:R-:W-:Y:S01]  /*1710*/  BPT.TRAP 0x1 ;  /* 0x000000040000795c */ /* 0x000fe20000300000 */
.L_x_18:
[----:B------:R-:W0:Y:S01]  /*1720*/  S2UR UR5, SR_CgaCtaId ;  /* 0x00000000000579c3 */ /* 0x000e220000008800 */
[----:B------:R-:W-:Y:S01]  /*1730*/  UMOV UR4, 0x400 ;  /* 0x0000040000047882 */ /* 0x000fe20000000000 */
[----:B------:R-:W-:Y:S02]  /*1740*/  IMAD.U32 R0, RZ, RZ, UR40 ;  /* 0x00000028ff007e24 */ /* 0x000fe4000f8e00ff */
[----:B------:R-:W-:-:S03]  /*1750*/  IMAD.U32 R3, RZ, RZ, UR42 ;  /* 0x0000002aff037e24 */ /* 0x000fc6000f8e00ff */
[----:B------:R-:W-:Y:S01]  /*1760*/  SHF.L.U32 R0, R0, 0x1f, RZ ;  /* 0x0000001f00007819 */ /* 0x000fe200000006ff */
[----:B0-----:R-:W-:-:S06]  /*1770*/  ULEA UR4, UR5, UR4, 0x18 ;  /* 0x0000000405047291 */ /* 0x001fcc000f8ec03f */
[----:B------:R-:W-:-:S04]  /*1780*/  IMAD.U32 R6, RZ, RZ, UR4 ;  /* 0x00000004ff067e24 */ /* 0x000fc8000f8e00ff */
[----:B------:R-:W-:-:S04]  /*1790*/  IMAD R3, R3, 0x8, R6 ;  /* 0x0000000803037824 */ /* 0x000fc800078e0206 */
[----:B------:R0:W1:Y:S01]  /*17a0*/  SYNCS.PHASECHK.TRANS64.TRYWAIT P1, [R3+URZ], R0 ;  /* 0x00000000030075a7 */ /* 0x000062000802017f */
[----:B------:R-:W-:Y:S05]  /*17b0*/  @!P0 BRA `(.L_x_19) ;  /* 0x0000000000048947 */ /* 0x000fea0003800000 */
[----:B------:R-:W-:Y:S01]  /*17c0*/  BPT.TRAP 0x1 ;  /* 0x000000040000795c */ /* 0x000fe20000300000 */
.L_x_19:
[----:B------:R-:W-:-:S05]  /*17d0*/  IMAD.U32 R4, RZ, RZ, UR44 ;  /* 0x0000002cff047e24 */ /* 0x000fca000f8e00ff */
[----:B------:R-:W-:Y:S01]  /*17e0*/  ISETP.GE.AND P2, PT, R4, 0x1, PT ;  /* 0x000000010400780c */ /* 0x000fe20003f46270 */
[----:B-1----:R-:W-:-:S12]  /*17f0*/  @P1 BRA `(.L_x_20) ;  /* 0x0000000000081947 */ /* 0x002fd80003800000 */
[----:B------:R-:W1:Y:S02]  /*1800*/  SYNCS.PHASECHK.TRANS64.TRYWAIT P1, [R3+URZ], R0 ;  /* 0x00000000030075a7 */ /* 0x000e64000802017f */
[----:B-1----:R-:W-:Y:S05]  /*1810*/  @!P1 BRA `(.L_x_21) ;  /* 0x00000068009c9947 */ /* 0x002fea0003800000 */
.L_x_20:
[----:B------:R-:W-:Y:S05]  /*1820*/  WARPSYNC.ALL ;  /* 0x0000000000007948 */ /* 0x000fea0003800000 */
[----:B------:R-:W-:Y:S01]  /*1830*/  R2UR UR4, R6 ;  /* 0x00000000060472ca */ /* 0x000fe200000e0000 */
[----:B------:R-:W-:Y:S01]  /*1840*/  ULEA UR5, UR42, UR45, 0xa ;  /* 0x0000002d2a057291 */ /* 0x000fe2000f8e503f */
[----:B------:R-:W-:Y:S01]  /*1850*/  WARPGROUP.ARRIVE ;  /* 0x00000000000079c5 */ /* 0x000fe20000000000 */
[----:B------:R-:W-:Y:S01]  /*1860*/  UMOV UR9, 0x40000040 ;  /* 0x4000004000097882 */ /* 0x000fe20000000000 */
[----:B------:R-:W-:-:S04]  /*1870*/  UMOV UR11, 0x40000040 ;  /* 0x40000040000b7882 */ /* 0x000fc80000000000 */
[----:B------:R-:W-:-:S05]  /*1880*/  UMOV UR8, UR5 ;  /* 0x0000000500087c82 */ /* 0x000fca0008000000 */
[----:B------:R-:W-:-:S04]  /*1890*/  UIADD3 UR4, UR4, 0x1c180, URZ ;  /* 0x0001c18004047890 */ /* 0x000fc8000fffe03f */
[----:B------:R-:W-:-:S04]  /*18a0*/  USHF.R.U32.HI UR4, URZ, 0x4, UR4 ;  /* 0x000000043f047899 */ /* 0x000fc80008011604 */
[----:B------:R-:W-:-:S04]  /*18b0*/  ULOP3.LUT UR4, UR4, 0x3fff, URZ, 0xc0, !UPT ;  /* 0x00003fff04047892 */ /* 0x000fc8000f8ec03f */
[----:B------:R-:W-:-:S04]  /*18c0*/  ULOP3.LUT UR4, UR4, 0x2000000, URZ, 0xfc, !UPT ;  /* 0x0200000004047892 */ /* 0x000fc8000f8efc3f */
[----:B------:R-:W-:-:S07]  /*18d0*/  ULEA UR6, UR42, UR4, 0xa ;  /* 0x000000042a067291 */ /* 0x000fce000f8e503f */
[----:B------:R-:W-:Y:S02]  /*18e0*/  UMOV UR10, UR6 ;  /* 0x00000006000a7c82 */ /* 0x000fe40008000000 */
[----:B------:R-:W-:Y:S01]  /*18f0*/  HGMMA.64x128x16.F32 R24, gdesc[UR8].tnspA.tnspB, RZ, !UPT, gsb0 ;  /* 0x61e00000081879f0 */ /* 0x000fe2000c0008ff */
[----:B------:R-:W-:Y:S02]  /*1900*/  UIADD3 UR8, UR5, 0x80, URZ ;  /* 0x0000008005087890 */ /* 0x000fe4000fffe03f */
[----:B------:R-:W-:Y:S01]  /*1910*/  UIADD3 UR10, UR6, 0x80, URZ ;  /* 0x00000080060a7890 */ /* 0x000fe2000fffe03f */
[----:B------:R-:W-:Y:S01]  /*1920*/  UMOV UR9, 0x40000040 ;  /* 0x4000004000097882 */ /* 0x000fe20000000000 */
[----:B------:R-:W-:Y:S01]  /*1930*/  UMOV UR11, 0x40000040 ;  /* 0x40000040000b7882 */ /* 0x000fe20000000000 */
[----:B------:R-:W-:Y:S02]  /*1940*/  WARPGROUP.DEPBAR.LE gsb0, 0x0 ;  /* 0x00008000000079c5 */ /* 0x000fe40000010000 */
[----:B------:R-:W-:-:S06]  /*1950*/  WARPGROUP.ARRIVE ;  /* 0x00000000000079c5 */ /* 0x000fcc0000000000 */
[----:B------:R-:W-:Y:S01]  /*1960*/  HGMMA.64x128x16.F32 R24, gdesc[UR8].tnspA.tnspB, R24, gsb0 ;  /* 0x61e00000081879f0 */ /* 0x000fe20008000818 */
        /* <DEDUP_REMOVED lines=13> */
[----:B------:R-:W-:Y:S03]  /*1a40*/  HGMMA.64x128x16.F32 R24, gdesc[UR8].tnspA.tnspB, R24, gsb0 ;  /* 0x61e00000081879f0 */ /* 0x000fe60008000818 */
[----:B------:R-:W-:Y:S02]  /*1a50*/  WARPGROUP.DEPBAR.LE gsb0, 0x0 ;  /* 0x00008000000079c5 */ /* 0x000fe40000010000 */
[----:B------:R-:W-:Y:S05]  /*1a60*/  @!P2 BRA `(.L_x_22) ;  /* 0x000000040028a947 */ /* 0x000fea0003800000 */
[----:B------:R-:W-:Y:S01]  /*1a70*/  UIADD3 UR5, UR42, 0x1, URZ ;  /* 0x000000012a057890 */ /* 0x000fe2000fffe03f */
[----:B01----:R-:W-:Y:S02]  /*1a80*/  IMAD.U32 R0, RZ, RZ, UR44 ;  /* 0x0000002cff007e24 */ /* 0x003fe4000f8e00ff */
[----:B------:R-:W-:Y:S01]  /*1a90*/  IMAD.U32 R3, RZ, RZ, UR42 ;  /* 0x0000002aff037e24 */ /* 0x000fe2000f8e00ff */
[----:B------:R-:W-:-:S04]  /*1aa0*/  UISETP.NE.AND UP0, UPT, UR5, 0x7, UPT ;  /* 0x000000070500788c */ /* 0x000fc8000bf05270 */
[----:B------:R-:W-:Y:S02]  /*1ab0*/  USEL UR6, URZ, 0x1, UP0 ;  /* 0x000000013f067887 */ /* 0x000fe40008000000 */
[----:B------:R-:W-:Y:S02]  /*1ac0*/  USEL UR5, UR5, URZ, UP0 ;  /* 0x0000003f05057287 */ /* 0x000fe40008000000 */
[----:B------:R-:W-:-:S06]  /*1ad0*/  ULOP3.LUT UR6, UR40, UR6, URZ, 0x3c, !UPT ;  /* 0x0000000628067292 */ /* 0x000fcc000f8e3c3f */
[----:B------:R-:W-:-:S07]  /*1ae0*/  IMAD.U32 R7, RZ, RZ, UR6 ;  /* 0x00000006ff077e24 */ /* 0x000fce000f8e00ff */
.L_x_29:
[----:B------:R-:W-:Y:S05]  /*1af0*/  @!P0 BRA `(.L_x_23) ;  /* 0x0000000000048947 */ /* 0x000fea0003800000 */
[----:B------:R-:W-:Y:S01]  /*1b00*/  BPT.TRAP 0x1 ;  /* 0x000000040000795c */ /* 0x000fe20000300000 */
.L_x_23:
[----:B------:R-:W0:Y:S01]  /*1b10*/  S2UR UR7, SR_CgaCtaId ;  /* 0x00000000000779c3 */ /* 0x000e220000008800 */
[----:B------:R-:W-:Y:S01]  /*1b20*/  UMOV UR6, 0x400 ;  /* 0x0000040000067882 */ /* 0x000fe20000000000 */
[----:B------:R-:W-:Y:S01]  /*1b30*/  IMAD.U32 R5, RZ, RZ, UR5 ;  /* 0x00000005ff057e24 */ /* 0x000fe2000f8e00ff */
[----:B------:R-:W-:Y:S01]  /*1b40*/  SHF.L.U32 R4, R7, 0x1f, RZ ;  /* 0x0000001f07047819 */ /* 0x000fe200000006ff */
[----:B0-----:R-:W-:-:S06]  /*1b50*/  ULEA UR6, UR7, UR6, 0x18 ;  /* 0x0000000607067291 */ /* 0x001fcc000f8ec03f */
[----:B------:R-:W-:-:S04]  /*1b60*/  IMAD.U32 R6, RZ, RZ, UR6 ;  /* 0x00000006ff067e24 */ /* 0x000fc8000f8e00ff */
[----:B------:R-:W-:-:S04]  /*1b70*/  IMAD R5, R5, 0x8, R6 ;  /* 0x0000000805057824 */ /* 0x000fc800078e0206 */
[----:B------:R0:W1:Y:S01]  /*1b80*/  SYNCS.PHASECHK.TRANS64.TRYWAIT P1, [R5+URZ], R4 ;  /* 0x00000004050075a7 */ /* 0x000062000802017f */
[----:B------:R-:W-:Y:S05]  /*1b90*/  @!P0 BRA `(.L_x_24) ;  /* 0x0000000000048947 */ /* 0x000fea0003800000 */
[----:B------:R-:W-:Y:S01]  /*1ba0*/  BPT.TRAP 0x1 ;  /* 0x000000040000795c */ /* 0x000fe20000300000 */
.L_x_24:
[----:B-1----:R-:W-:Y:S05]  /*1bb0*/  @P1 BRA `(.L_x_25) ;  /* 0x0000000000081947 */ /* 0x002fea0003800000 */
[----:B------:R-:W1:Y:S02]  /*1bc0*/  SYNCS.PHASECHK.TRANS64.TRYWAIT P1, [R5+URZ], R4 ;  /* 0x00000004050075a7 */ /* 0x000e64000802017f */
[----:B-1----:R-:W-:Y:S05]  /*1bd0*/  @!P1 BRA `(.L_x_26) ;  /* 0x0000006400c09947 */ /* 0x002fea0003800000 */
.L_x_25:
[----:B------:R-:W-:Y:S01]  /*1be0*/  ULEA UR6, UR5, UR45, 0xa ;  /* 0x0000002d05067291 */ /* 0x000fe2000f8e503f */
[----:B------:R-:W-:Y:S01]  /*1bf0*/  WARPGROUP.ARRIVE ;  /* 0x00000000000079c5 */ /* 0x000fe20000000000 */
[----:B------:R-:W-:Y:S01]  /*1c00*/  ULEA UR7, UR5, UR4, 0xa ;  /* 0x0000000405077291 */ /* 0x000fe2000f8e503f */
[----:B------:R-:W-:Y:S01]  /*1c10*/  UMOV UR9, 0x40000040 ;  /* 0x4000004000097882 */ /* 0x000fe20000000000 */
[----:B------:R-:W-:-:S03]  /*1c20*/  UMOV UR11, 0x40000040 ;  /* 0x40000040000b7882 */ /* 0x000fc60000000000 */
[----:B------:R-:W-:Y:S02]  /*1c30*/  UMOV UR8, UR6 ;  /* 0x0000000600087c82 */ /* 0x000fe40008000000 */
[----:B------:R-:W-:Y:S02]  /*1c40*/  UMOV UR10, UR7 ;  /* 0x00000007000a7c82 */ /* 0x000fe40008000000 */
[----:B------:R-:W-:Y:S01]  /*1c50*/  HGMMA.64x128x16.F32 R24, gdesc[UR8].tnspA.tnspB, R24, gsb0 ;  /* 0x61e00000081879f0 */ /* 0x000fe20008000818 */
[----:B------:R-:W-:Y:S02]  /*1c60*/  UIADD3 UR8, UR6, 0x80, URZ ;  /* 0x0000008006087890 */ /* 0x000fe4000fffe03f */
[----:B------:R-:W-:Y:S01]  /*1c70*/  UIADD3 UR10, UR7, 0x80, URZ ;  /* 0x00000080070a7890 */ /* 0x000fe2000fffe03f */
[----:B------:R-:W-:Y:S01]  /*1c80*/  UMOV UR9, 0x40000040 ;  /* 0x4000004000097882 */ /* 0x000fe20000000000 */
[----:B------:R-:W-:Y:S01]  /*1c90*/  UMOV UR11, 0x40000040 ;  /* 0x40000040000b7882 */ /* 0x000fe20000000000 */
[----:B------:R-:W-:-:S02]  /*1ca0*/  WARPGROUP.DEPBAR.LE gsb0, 0x0 ;  /* 0x00008000000079c5 */ /* 0x000fc40000010000 */
        /* <DEDUP_REMOVED lines=18> */
[----:B------:R-:W-:Y:S01]  /*1dd0*/  BPT.TRAP 0x1 ;  /* 0x000000040000795c */ /* 0x000fe20000300000 */
.L_x_27:
[----:B------:R-:W-:-:S13]  /*1de0*/  ISETP.NE.AND P1, PT, R22, RZ, PT ;  /* 0x000000ff1600720c */ /* 0x000fda0003f25270 */
[----:B01----:R-:W-:-:S04]  /*1df0*/  @P1 IMAD R4, R3, 0x8, R6 ;  /* 0x0000000803041824 */ /* 0x003fc800078e0206 */
[----:B------:R-:W-:-:S05]  /*1e00*/  @P1 VIADD R4, R4, 0x38 ;  /* 0x0000003804041836 */ /* 0x000fca0000000000 */
[----:B------:R-:W-:-:S04]  /*1e10*/  @P1 PRMT R4, R19, 0x654, R4 ;  /* 0x0000065413041816 */ /* 0x000fc80000000004 */
[----:B------:R0:W-:Y:S01]  /*1e20*/  @P1 SYNCS.ARRIVE.TRANS64.RED.A1T0 RZ, [R4+URZ], RZ ;  /* 0x000000ff04ff19a7 */ /* 0x0001e2000810043f */
[----:B------:R-:W-:-:S13]  /*1e30*/  ISETP.GT.U32.AND P1, PT, R18, 0x1, PT ;  /* 0x000000011200780c */ /* 0x000fda0003f24070 */
[----:B0-----:R-:W-:Y:S05]  /*1e40*/  @P1 BRA `(.L_x_28) ;  /* 0x0000000000041947 */ /* 0x001fea0003800000 */
[----:B------:R-:W-:Y:S01]  /*1e50*/  BPT.TRAP 0x1 ;  /* 0x000000040000795c */ /* 0x000fe20000300000 */
.L_x_28:
[----:B------:R-:W-:Y:S01]  /*1e60*/  UIADD3 UR5, UR5, 0x1, URZ ;  /* 0x0000000105057890 */ /* 0x000fe2000fffe03f */
[C---:B------:R-:W-:Y:S01]  /*1e70*/  ISETP.GT.AND P2, PT, R0.reuse, 0x1, PT ;  /* 0x000000010000780c */ /* 0x040fe20003f44270 */
[----:B------:R-:W-:Y:S02]  /*1e80*/  VIADD R3, R3, 0x1 ;  /* 0x0000000103037836 */ /* 0x000fe40000000000 */
[----:B------:R-:W-:Y:S01]  /*1e90*/  UISETP.NE.AND UP0, UPT, UR5, 0x7, UPT ;  /* 0x000000070500788c */ /* 0x000fe2000bf05270 */
[----:B------:R-:W-:Y:S02]  /*1ea0*/  VIADD R0, R0, 0xffffffff ;  /* 0xffffffff00007836 */ /* 0x000fe40000000000 */
[C---:B------:R-:W-:Y:S01]  /*1eb0*/  ISETP.NE.AND P1, PT, R3.reuse, 0x7, PT ;  /* 0x000000070300780c */ /* 0x040fe20003f25270 */
[----:B------:R-:W-:Y:S02]  /*1ec0*/  USEL UR6, URZ, 0x1, UP0 ;  /* 0x000000013f067887 */ /* 0x000fe40008000000 */
[----:B------:R-:W-:Y:S01]  /*1ed0*/  USEL UR5, UR5, URZ, UP0 ;  /* 0x0000003f05057287 */ /* 0x000fe20008000000 */
[----:B------:R-:W-:-:S03]  /*1ee0*/  SEL R3, R3, RZ, P1 ;  /* 0x000000ff03037207 */ /* 0x000fc60000800000 */
[----:B------:R-:W-:Y:S01]  /*1ef0*/  LOP3.LUT R7, R7, UR6, RZ, 0x3c, !PT ;  /* 0x0000000607077c12 */ /* 0x000fe2000f8e3cff */
[----:B------:R-:W-:Y:S07]  /*1f00*/  @P2 BRA `(.L_x_29) ;  /* 0xfffffff800f82947 */ /* 0x000fee000383ffff */
.L_x_22:
[----:B01----:R-:W0:Y:S02]  /*1f10*/  LDC R0, c[0x0][0x28c] ;  /* 0x0000a300ff007b82 */ /* 0x003e240000000800 */
[----:B0-----:R-:W-:-:S13]  /*1f20*/  ISETP.GE.AND P1, PT, R0, 0x1, PT ;  /* 0x000000010000780c */ /* 0x001fda0003f26270 */
[----:B------:R-:W-:Y:S05]  /*1f30*/  @!P1 BRA `(.L_x_30) ;  /* 0x0000000000509947 */ /* 0x000fea0003800000 */
[----:B------:R-:W-:Y:S05]  /*1f40*/  @!P0 BRA `(.L_x_31) ;  /* 0x0000000000048947 */ /* 0x000fea0003800000 */
[----:B------:R-:W-:Y:S01]  /*1f50*/  BPT.TRAP 0x1 ;  /* 0x000000040000795c */ /* 0x000fe20000300000 */
.L_x_31:
[----:B------:R-:W-:Y:S01]  /*1f60*/  ISETP.NE.AND P0, PT, R22, RZ, PT ;  /* 0x000000ff1600720c */ /* 0x000fe20003f05270 */
[----:B------:R-:W-:Y:S01]  /*1f70*/  BSSY B0, `(.L_x_32) ;  /* 0x000000e000007945 */ /* 0x000fe20003800000 */
[----:B------:R-:W-:-:S11]  /*1f80*/  ISETP.GT.U32.AND P1, PT, R18, 0x1, PT ;  /* 0x000000011200780c */ /* 0x000fd60003f24070 */
[----:B------:R-:W-:Y:S05]  /*1f90*/  @!P0 BRA `(.L_x_33) ;  /* 0x00000000002c8947 */ /* 0x000fea0003800000 */
[----:B------:R-:W-:-:S04]  /*1fa0*/  UIADD3 UR6, UR44, UR42, URZ ;  /* 0x0000002a2c067290 */ /* 0x000fc8000fffe03f */
[----:B------:R-:W-:-:S04]  /*1fb0*/  UIMAD.WIDE.U32 UR4, UR6, 0x24924925, URZ ;  /* 0x24924925060478a5 */ /* 0x000fc8000f8e003f */
[----:B------:R-:W-:-:S04]  /*1fc0*/  UIADD3 UR4, UR6, -UR5, URZ ;  /* 0x8000000506047290 */ /* 0x000fc8000fffe03f */
[----:B------:R-:W-:-:S04]  /*1fd0*/  ULEA.HI UR4, UR4, UR5, URZ, 0x1f ;  /* 0x0000000504047291 */ /* 0x000fc8000f8ff83f */
[----:B------:R-:W-:-:S04]  /*1fe0*/  USHF.R.U32.HI UR4, URZ, 0x2, UR4 ;  /* 0x000000023f047899 */ /* 0x000fc80008011604 */
[----:B------:R-:W-:-:S06]  /*1ff0*/  UIMAD UR4, UR4, -0x7, UR6 ;  /* 0xfffffff9040478a4 */ /* 0x000fcc000f8e0206 */
[----:B------:R-:W-:-:S04]  /*2000*/  IMAD.U32 R3, RZ, RZ, UR4 ;  /* 0x00000004ff037e24 */ /* 0x000fc8000f8e00ff */
[----:B------:R-:W-:-:S04]  /*2010*/  IMAD R0, R3, 0x8, R6 ;  /* 0x0000000803007824 */ /* 0x000fc800078e0206 */
[----:B------:R-:W-:-:S05]  /*2020*/  VIADD R0, R0, 0x38 ;  /* 0x0000003800007836 */ /* 0x000fca0000000000 */
[----:B------:R-:W-:-:S04]  /*2030*/  PRMT R0, R19, 0x654, R0 ;  /* 0x0000065413007816 */ /* 0x000fc80000000000 */
[----:B------:R0:W-:Y:S03]  /*2040*/  SYNCS.ARRIVE.TRANS64.RED.A1T0 RZ, [R0+URZ], RZ ;  /* 0x000000ff00ff79a7 */ /* 0x0001e6000810043f */
.L_x_33:
[----:B------:R-:W-:Y:S05]  /*2050*/  BSYNC B0 ;  /* 0x0000000000007941 */ /* 0x000fea0003800000 */
.L_x_32:
[----:B------:R-:W-:Y:S05]  /*2060*/  @P1 BRA `(.L_x_30) ;  /* 0x0000000000041947 */ /* 0x000fea0003800000 */
[----:B------:R-:W-:Y:S01]  /*2070*/  BPT.TRAP 0x1 ;  /* 0x000000040000795c */ /* 0x000fe20000300000 */
.L_x_30:
[----:B------:R-:W-:Y:S01]  /*2080*/  UISETP.GE.U32.AND UP1, UPT, UR43, 0x7, UPT ;  /* 0x000000072b00788c */ /* 0x000fe2000bf26070 */
[----:B------:R-:W-:Y:S01]  /*2090*/  IMAD.SHL.U32 R100, R100, 0x80, RZ ;  /* 0x0000008064647824 */ /* 0x000fe200078e00ff */
[----:B------:R-:W-:Y:S01]  /*20a0*/  UIADD3 UR42, UR43, UR42, URZ ;  /* 0x0000002a2b2a7290 */ /* 0x000fe2000fffe03f */
[----:B------:R-:W-:Y:S01]  /*20b0*/  SHF.R.S32.HI R11, RZ, 0x1f, R101 ;  /* 0x0000001fff0b7819 */ /* 0x000fe20000011465 */
[----:B------:R-:W-:Y:S01]  /*20c0*/  ULDC UR10, c[0x0][0x288] ;  /* 0x0000a200000a7ab9 */ /* 0x000fe20000000800 */
[----:B------:R-:W-:Y:S01]  /*20d0*/  IMAD.SHL.U32 R6, R103, 0x80, RZ ;  /* 0x0000008067067824 */ /* 0x000fe200078e00ff */
[C---:B------:R-:W-:Y:S01]  /*20e0*/  LOP3.LUT R8, R100.reuse, 0x6, R95, 0xf8, !PT ;  /* 0x0000000664087812 */ /* 0x040fe200078ef85f */
[----:B------:R-:W-:Y:S01]  /*20f0*/  UISETP.GT.U32.AND UP0, UPT, UR42, 0x6, UPT ;  /* 0x000000062a00788c */ /* 0x000fe2000bf04070 */
[----:B------:R-:W-:Y:S01]  /*2100*/  ISETP.GE.AND P0, PT, R100, UR10, PT ;  /* 0x0000000a64007c0c */ /* 0x000fe2000bf06270 */
[----:B------:R-:W-:Y:S01]  /*2110*/  ULDC.64 UR6, c[0x0][0x5d0] ;  /* 0x0001740000067ab9 */ /* 0x000fe20000000a00 */
[----:B------:R-:W-:Y:S01]  /*2120*/  ULDC UR11, c[0x0][0x284] ;  /* 0x0000a100000b7ab9 */ /* 0x000fe20000000800 */
[----:B------:R-:W-:Y:S01]  /*2130*/  @UP1 UIMAD.WIDE.U32 UR4, UR42, 0x24924925, URZ ;  /* 0x249249252a0418a5 */ /* 0x000fe2000f8e003f */
[----:B------:R-:W-:Y:S01]  /*2140*/  SHF.R.S32.HI R9, RZ, 0x1f, R8 ;  /* 0x0000001fff097819 */ /* 0x000fe20000011408 */
[----:B0-----:R-:W-:Y:S01]  /*2150*/  IMAD R0, R11, UR6, RZ ;  /* 0x000000060b007c24 */ /* 0x001fe2000f8e02ff */
[----:B------:R-:W-:Y:S01]  /*2160*/  UISETP.LT.U32.AND UP0, UPT, UR43, 0x7, UP0 ;  /* 0x000000072b00788c */ /* 0x000fe20008701070 */
[----:B------:R-:W-:Y:S01]  /*2170*/  ISETP.GE.OR P0, PT, R6, UR11, P0 ;  /* 0x0000000b06007c0c */ /* 0x000fe20008706670 */
[----:B------:R-:W-:Y:S01]  /*2180*/  @UP1 UIADD3 UR4, UR42, -UR5, URZ ;  /* 0x800000052a041290 */ /* 0x000fe2000fffe03f */
[C---:B------:R-:W-:Y:S01]  /*2190*/  IMAD R3, R101.reuse, UR7, R0 ;  /* 0x0000000765037c24 */ /* 0x040fe2000f8e0200 */
[----:B------:R-:W-:Y:S01]  /*21a0*/  ULDC.64 UR8, c[0x0][0x5c8] ;  /* 0x0001720000087ab9 */ /* 0x000fe20000000a00 */
[----:B------:R-:W-:Y:S01]  /*21b0*/  IMAD.WIDE.U32 R4, R101, UR6, R8 ;  /* 0x0000000665047c25 */ /* 0x000fe2000f8e0008 */
[----:B------:R-:W-:-:S02]  /*21c0*/  USEL UR6, URZ, 0x1, !UP0 ;  /* 0x000000013f067887 */ /* 0x000fc4000c000000 */
[----:B------:R-:W-:Y:S01]  /*21d0*/  @UP1 ULEA.HI UR4, UR4, UR5, URZ, 0x1f ;  /* 0x0000000504041291 */ /* 0x000fe2000f8ff83f */
[----:B------:R-:W-:Y:S01]  /*21e0*/  IMAD.WIDE R104, R103, 0x80, R88 ;  /* 0x0000008067687825 */ /* 0x000fe200078e0258 */
[----:B------:R-:W-:Y:S02]  /*21f0*/  ULOP3.LUT UR40, UR40, UR6, URZ, 0x3c, !UPT ;  /* 0x0000000628287292 */ /* 0x000fe4000f8e3c3f */
[----:B------:R-:W-:Y:S01]  /*2200*/  @UP1 USHF.R.U32.HI UR4, URZ, 0x2, UR4 ;  /* 0x000000023f041899 */ /* 0x000fe20008011604 */
[----:B------:R-:W-:Y:S02]  /*2210*/  IMAD.IADD R5, R5, 0x1, R3 ;  /* 0x0000000105057824 */ /* 0x000fe400078e0203 */
[----:B------:R-:W-:Y:S01]  /*2220*/  IMAD R3, R105, UR8, RZ ;  /* 0x0000000869037c24 */ /* 0x000fe2000f8e02ff */
[----:B------:R-:W-:Y:S01]  /*2230*/  @UP1 ULOP3.LUT UR40, UR40, 0x1, UR4, 0x78, !UPT ;  /* 0x0000000128281892 */ /* 0x000fe2000f8e7804 */
[----:B------:R-:W-:-:S04]  /*2240*/  IMAD.WIDE.U32 R106, R104, UR8, R4 ;  /* 0x00000008686a7c25 */ /* 0x000fc8000f8e0004 */
[----:B------:R-:W-:Y:S02]  /*2250*/  IMAD R7, R104, UR9, R3 ;  /* 0x0000000968077c24 */ /* 0x000fe4000f8e0203 */
[----:B------:R-:W-:Y:S01]  /*2260*/  IMAD.MOV.U32 R0, RZ, RZ, -0x1 ;  /* 0xffffffffff007424 */ /* 0x000fe200078e00ff */
[----:B------:R-:W-:Y:S06]  /*2270*/  @P0 BRA `(.L_x_34) ;  /* 0x00000040001c0947 */ /* 0x000fec0003800000 */
[----:B-----5:R-:W-:Y:S01]  /*2280*/  FSETP.NEU.AND P0, PT, R90, RZ, PT ;  /* 0x000000ff5a00720b */ /* 0x020fe20003f0d000 */
[----:B------:R-:W-:Y:S01]  /*2290*/  IMAD.IADD R4, R94, 0x1, -R100 ;  /* 0x000000015e047824 */ /* 0x000fe200078e0a64 */
[----:B------:R-:W-:Y:S01]  /*22a0*/  BSSY B0, `(.L_x_34) ;  /* 0x0000404000007945 */ /* 0x000fe20003800000 */
[----:B------:R-:W-:Y:S02]  /*22b0*/  IMAD.IADD R3, R99, 0x1, -R6 ;  /* 0x0000000163037824 */ /* 0x000fe400078e0a06 */
[----:B------:R-:W-:Y:S01]  /*22c0*/  IMAD.IADD R103, R107, 0x1, R7 ;  /* 0x000000016b677824 */ /* 0x000fe200078e0207 */
[----:B------:R-:W-:-:S04]  /*22d0*/  ISETP.GT.AND P2, PT, R4, RZ, PT ;  /* 0x000000ff0400720c */ /* 0x000fc80003f44270 */
[----:B------:R-:W-:-:S03]  /*22e0*/  ISETP.GT.AND P1, PT, R3, RZ, P2 ;  /* 0x000000ff0300720c */ /* 0x000fc60001724270 */
[----:B------:R-:W-:Y:S10]  /*22f0*/  @!P0 BRA `(.L_x_35) ;  /* 0x0000002c00288947 */ /* 0x000ff40003800000 */
[----:B------:R-:W0:Y:S01]  /*2300*/  LDC.64 R110, c[0x0][0x5b8] ;  /* 0x00016e00ff6e7b82 */ /* 0x000e220000000a00 */
[----:B------:R-:W-:-:S07]  /*2310*/  ULDC.64 UR4, c[0x0][0x5c0] ;  /* 0x0001700000047ab9 */ /* 0x000fce0000000a00 */
[----:B------:R-:W1:Y:S08]  /*2320*/  LDC.64 R112, c[0x0][0x5b0] ;  /* 0x00016c00ff707b82 */ /* 0x000e700000000a00 */
[----:B------:R-:W2:Y:S01]  /*2330*/  LDC.64 R114, c[0x0][0x5a8] ;  /* 0x00016a00ff727b82 */ /* 0x000ea20000000a00 */
[-C--:B0-----:R-:W-:Y:S02]  /*2340*/  IMAD R6, R11, R110.reuse, RZ ;  /* 0x0000006e0b067224 */ /* 0x081fe400078e02ff */
[----:B------:R-:W-:-:S04]  /*2350*/  IMAD.WIDE.U32 R108, R101, R110, R8 ;  /* 0x0000006e656c7225 */ /* 0x000fc800078e0008 */
[----:B------:R-:W-:Y:S02]  /*2360*/  IMAD R107, R101, R111, R6 ;  /* 0x0000006f656b7224 */ /* 0x000fe400078e0206 */
[-C--:B-1----:R-:W-:Y:S02]  /*2370*/  IMAD R5, R105, R112.reuse, RZ ;  /* 0x0000007069057224 */ /* 0x082fe400078e02ff */
[----:B------:R-:W-:Y:S02]  /*2380*/  IMAD.IADD R13, R109, 0x1, R107 ;  /* 0x000000016d0d7824 */ /* 0x000fe400078e026b */
[----:B------:R-:W-:Y:S02]  /*2390*/  IMAD.MOV.U32 R12, RZ, RZ, R108 ;  /* 0x000000ffff0c7224 */ /* 0x000fe400078e006c */
[C---:B------:R-:W-:Y:S02]  /*23a0*/  IMAD R111, R104.reuse, R113, R5 ;  /* 0x00000071686f7224 */ /* 0x040fe400078e0205 */
[----:B------:R-:W-:-:S04]  /*23b0*/  IMAD.WIDE.U32 R6, R104, R112, R12 ;  /* 0x0000007068067225 */ /* 0x000fc800078e000c */
[----:B------:R-:W-:Y:S01]  /*23c0*/  IMAD.IADD R5, R7, 0x1, R111 ;  /* 0x0000000107057824 */ /* 0x000fe200078e026f */
[----:B--2---:R-:W-:-:S04]  /*23d0*/  LEA R14, P0, R6, R114, 0x1 ;  /* 0x00000072060e7211 */ /* 0x004fc800078008ff */
[----:B------:R-:W-:-:S05]  /*23e0*/  LEA.HI.X R15, R6, R115, R5, 0x1, P0 ;  /* 0x00000073060f7211 */ /* 0x000fca00000f0c05 */
[----:B------:R0:W2:Y:S01]  /*23f0*/  @P1 LDG.E.LTC128B.U16 R5, desc[UR36][R14.64] ;  /* 0x000000240e051981 */ /* 0x0000a2000c1e1520 */
[----:B------:R-:W-:Y:S01]  /*2400*/  LEA R10, P0, R106, UR4, 0x1 ;  /* 0x000000046a0a7c11 */ /* 0x000fe2000f8008ff */
[----:B------:R-:W-:Y:S01]  /*2410*/  IMAD.WIDE.U32 R6, R104, R112, R8 ;  /* 0x0000007068067225 */ /* 0x000fe200078e0008 */
[----:B------:R-:W-:Y:S03]  /*2420*/  BSSY B1, `(.L_x_36) ;  /* 0x0000012000017945 */ /* 0x000fe60003800000 */
[----:B------:R-:W-:Y:S02]  /*2430*/  IMAD.IADD R7, R111, 0x1, R7 ;  /* 0x000000016f077824 */ /* 0x000fe400078e0207 */
[----:B------:R-:W-:Y:S01]  /*2440*/  IMAD.WIDE.U32 R20, R101, R110, R6 ;  /* 0x0000006e65147225 */ /* 0x000fe200078e0006 */
[----:B0-----:R-:W-:-:S03]  /*2450*/  SHF.L.U64.HI R15, R112, 0x3, R113 ;  /* 0x00000003700f7819 */ /* 0x001fc60000010271 */
[----:B------:R-:W-:Y:S01]  /*2460*/  IMAD.IADD R7, R107, 0x1, R21 ;  /* 0x000000016b077824 */ /* 0x000fe200078e0215 */
[----:B------:R-:W-:Y:S01]  /*2470*/  LEA R6, P4, R20, R114, 0x1 ;  /* 0x0000007214067211 */ /* 0x000fe200078808ff */
[----:B------:R-:W-:-:S03]  /*2480*/  IMAD.SHL.U32 R14, R112, 0x8, RZ ;  /* 0x00000008700e7824 */ /* 0x000fc600078e00ff */
[----:B------:R-:W-:Y:S01]  /*2490*/  LEA.HI.X R7, R20, R115, R7, 0x1, P4 ;  /* 0x0000007314077211 */ /* 0x000fe200020f0c07 */
[----:B--2---:R-:W-:-:S05]  /*24a0*/  HADD2.F32 R11, -RZ, R5.H0_H0 ;  /* 0x20000005ff0b7230 */ /* 0x004fca0000004100 */
[----:B------:R-:W-:-:S04]  /*24b0*/  FMUL R11, R11, R90 ;  /* 0x0000005a0b0b7220 */ /* 0x000fc80000400000 */
[----:B------:R-:W-:Y:S01]  /*24c0*/  FFMA R24, R24, R23, R11 ;  /* 0x0000001718187223 */ /* 0x000fe2000000000b */
[----:B------:R-:W-:Y:S02]  /*24d0*/  LEA.HI.X R11, R106, UR5, R103, 0x1, P0 ;  /* 0x000000056a0b7c11 */ /* 0x000fe400080f0c67 */
[----:B------:R-:W-:Y:S02]  /*24e0*/  ISETP.GT.AND P0, PT, R4, 0x1, PT ;  /* 0x000000010400780c */ /* 0x000fe40003f04270 */
[----:B------:R-:W-:Y:S02]  /*24f0*/  F2FP.F16.F32.PACK_AB R24, RZ, R24 ;  /* 0x00000018ff18723e */ /* 0x000fe400000000ff */
[----:B------:R-:W-:-:S03]  /*2500*/  ISETP.GT.AND P3, PT, R3, RZ, P0 ;  /* 0x000000ff0300720c */ /* 0x000fc60000764270 */
[----:B------:R0:W-:Y:S10]  /*2510*/  @P1 STG.E.U16 desc[UR36][R10.64], R24 ;  /* 0x000000180a001986 */ /* 0x0001f4000c101524 */
[----:B------:R-:W-:Y:S05]  /*2520*/  @!P3 BRA `(.L_x_37) ;  /* 0x000000000004b947 */ /* 0x000fea0003800000 */
[----:B------:R1:W5:Y:S02]  /*2530*/  LDG.E.LTC128B.U16 R5, desc[UR36][R6.64+0x2] ;  /* 0x0000022406057981 */ /* 0x000364000c1e1520 */
.L_x_37:
[----:B------:R-:W-:Y:S05]  /*2540*/  BSYNC B1 ;  /* 0x0000000000017941 */ /* 0x000fea0003800000 */
.L_x_36:
[----:B-----5:R-:W-:Y:S01]  /*2550*/  HADD2.F32 R103, -RZ, R5.H0_H0 ;  /* 0x20000005ff677230 */ /* 0x020fe20000004100 */
[----:B------:R-:W-:Y:S01]  /*2560*/  ISETP.GT.AND P2, PT, R3, 0x8, P2 ;  /* 0x000000080300780c */ /* 0x000fe20001744270 */
[----:B------:R-:W-:Y:S01]  /*2570*/  IMAD.WIDE.U32 R20, R104, R112, R14 ;  /* 0x0000007068147225 */ /* 0x000fe200078e000e */
[----:B0-----:R-:W-:-:S03]  /*2580*/  PRMT R24, R5, 0x7610, R24 ;  /* 0x0000761005187816 */ /* 0x001fc60000000018 */
[----:B------:R-:W-:Y:S01]  /*2590*/  FMUL R12, R103, R90 ;  /* 0x0000005a670c7220 */ /* 0x000fe20000400000 */
[----:B------:R-:W-:Y:S01]  /*25a0*/  IMAD.IADD R111, R111, 0x1, R21 ;  /* 0x000000016f6f7824 */ /* 0x000fe200078e0215 */
[----:B------:R-:W-:Y:S02]  /*25b0*/  IADD3 R108, P1, R108, R20, RZ ;  /* 0x000000146c6c7210 */ /* 0x000fe40007f3e0ff */
[----:B------:R-:W-:-:S03]  /*25c0*/  FFMA R12, R25, R23, R12 ;  /* 0x00000017190c7223 */ /* 0x000fc6000000000c */
[----:B------:R-:W-:Y:S01]  /*25d0*/  IMAD.X R13, R111, 0x1, R13, P1 ;  /* 0x000000016f0d7824 */ /* 0x000fe200008e060d */
[C---:B------:R-:W-:Y:S02]  /*25e0*/  LEA R14, P1, R108.reuse, R114, 0x1 ;  /* 0x000000726c0e7211 */ /* 0x040fe400078208ff */
[----:B------:R-:W-:Y:S02]  /*25f0*/  F2FP.F16.F32.PACK_AB R12, RZ, R12 ;  /* 0x0000000cff0c723e */ /* 0x000fe400000000ff */
[----:B------:R-:W-:Y:S02]  /*2600*/  LEA.HI.X R15, R108, R115, R13, 0x1, P1 ;  /* 0x000000736c0f7211 */ /* 0x000fe400008f0c0d */
[----:B------:R-:W-:-:S05]  /*2610*/  PRMT R21, R12, 0x7610, R21 ;  /* 0x000076100c157816 */ /* 0x000fca0000000015 */
[----:B------:R0:W-:Y:S04]  /*2620*/  @P3 STG.E.U16 desc[UR36][R10.64+0x2], R21 ;  /* 0x000002150a003986 */ /* 0x0001e8000c101524 */
[----:B------:R-:W2:Y:S01]  /*2630*/  @P2 LDG.E.LTC128B.U16 R24, desc[UR36][R14.64] ;  /* 0x000000240e182981 */ /* 0x000ea2000c1e1520 */
[----:B------:R-:W-:Y:S01]  /*2640*/  IADD3 R20, P1, R8, R20, RZ ;  /* 0x0000001408147210 */ /* 0x000fe20007f3e0ff */
[----:B------:R-:W-:Y:S01]  /*2650*/  BSSY B1, `(.L_x_38) ;  /* 0x0000011000017945 */ /* 0x000fe20003800000 */
[----:B------:R-:W-:Y:S02]  /*2660*/  SHF.L.U64.HI R13, R91, 0x1, R92 ;  /* 0x000000015b0d7819 */ /* 0x000fe4000001025c */
[----:B------:R-:W-:Y:S01]  /*2670*/  ISETP.GT.AND P0, PT, R3, 0x8, P0 ;  /* 0x000000080300780c */ /* 0x000fe20000704270 */
[----:B0-----:R-:W-:Y:S01]  /*2680*/  IMAD.X R21, R9, 0x1, R111, P1 ;  /* 0x0000000109157824 */ /* 0x001fe200008e066f */
[----:B------:R-:W-:Y:S01]  /*2690*/  LEA R12, P1, R91, R10, 0x1 ;  /* 0x0000000a5b0c7211 */ /* 0x000fe200078208ff */
[----:B------:R-:W-:-:S04]  /*26a0*/  IMAD.WIDE.U32 R20, R101, R110, R20 ;  /* 0x0000006e65147225 */ /* 0x000fc800078e0014 */
[----:B------:R-:W-:Y:S01]  /*26b0*/  IMAD.X R13, R13, 0x1, R11, P1 ;  /* 0x000000010d0d7824 */ /* 0x000fe200008e060b */
[----:B------:R-:W-:Y:S01]  /*26c0*/  LEA R8, P3, R20, R114, 0x1 ;  /* 0x0000007214087211 */ /* 0x000fe200078608ff */
[----:B------:R-:W-:-:S05]  /*26d0*/  IMAD.IADD R9, R107, 0x1, R21 ;  /* 0x000000016b097824 */ /* 0x000fca00078e0215 */
[----:B------:R-:W-:Y:S01]  /*26e0*/  LEA.HI.X R9, R20, R115, R9, 0x1, P3 ;  /* 0x0000007314097211 */ /* 0x000fe200018f0c09 */
[----:B--2---:R-:W-:-:S05]  /*26f0*/  HADD2.F32 R5, -RZ, R24.H0_H0 ;  /* 0x20000018ff057230 */ /* 0x004fca0000004100 */
[----:B------:R-:W-:-:S04]  /*2700*/  FMUL R5, R5, R90 ;  /* 0x0000005a05057220 */ /* 0x000fc80000400000 */
[----:B------:R-:W-:-:S05]  /*2710*/  FFMA R5, R26, R23, R5 ;  /* 0x000000171a057223 */ /* 0x000fca0000000005 */
[----:B------:R-:W-:-:S05]  /*2720*/  F2FP.F16.F32.PACK_AB R5, RZ, R5 ;  /* 0x00000005ff05723e */ /* 0x000fca00000000ff */
[----:B------:R0:W-:Y:S01]  /*2730*/  @P2 STG.E.U16 desc[UR36][R12.64], R5 ;  /* 0x000000050c002986 */ /* 0x0001e2000c101524 */
[----:B------:R-:W-:Y:S05]  /*2740*/  @!P0 BRA `(.L_x_39) ;  /* 0x0000000000048947 */ /* 0x000fea0003800000 */
[----:B------:R2:W5:Y:S02]  /*2750*/  LDG.E.LTC128B.U16 R24, desc[UR36][R8.64+0x2] ;  /* 0x0000022408187981 */ /* 0x000564000c1e1520 */
.L_x_39:
[----:B------:R-:W-:Y:S05]  /*2760*/  BSYNC B1 ;  /* 0x0000000000017941 */ /* 0x000fea0003800000 */
.L_x_38:
[----:B0----5:R-:W-:Y:S01]  /*2770*/  HADD2.F32 R5, -RZ, R24.H0_H0 ;  /* 0x20000018ff057230 */ /* 0x021fe20000004100 */
[----:B------:R-:W-:Y:S01]  /*2780*/  ISETP.GT.AND P1, PT, R4, 0x8, PT ;  /* 0x000000080400780c */ /* 0x000fe20003f24270 */
[----:B------:R-:W-:Y:S03]  /*2790*/  BSSY B1, `(.L_x_40) ;  /* 0x0000008000017945 */ /* 0x000fe60003800000 */
[----:B------:R-:W-:Y:S01]  /*27a0*/  FMUL R14, R5, R90 ;  /* 0x0000005a050e7220 */ /* 0x000fe20000400000 */
[----:B------:R-:W-:-:S03]  /*27b0*/  ISETP.GT.AND P2, PT, R3, RZ, P1 ;  /* 0x000000ff0300720c */ /* 0x000fc60000f44270 */
[----:B------:R-:W-:-:S05]  /*27c0*/  FFMA R14, R27, R23, R14 ;  /* 0x000000171b0e7223 */ /* 0x000fca000000000e */
[----:B------:R-:W-:-:S05]  /*27d0*/  F2FP.F16.F32.PACK_AB R14, RZ, R14 ;  /* 0x0000000eff0e723e */ /* 0x000fca00000000ff */
[----:B------:R0:W-:Y:S01]  /*27e0*/  @P0 STG.E.U16 desc[UR36][R12.64+0x2], R14 ;  /* 0x0000020e0c000986 */ /* 0x0001e2000c101524 */
[----:B------:R-:W-:Y:S05]  /*27f0*/  @!P2 BRA `(.L_x_41) ;  /* 0x000000000004a947 */ /* 0x000fea0003800000 */
[----:B------:R3:W5:Y:S02]  /*2800*/  LDG.E.LTC128B.U16 R24, desc[UR36][R6.64+0x10] ;  /* 0x0000102406187981 */ /* 0x000764000c1e1520 */
.L_x_41:
[----:B------:R-:W-:Y:S05]  /*2810*/  BSYNC B1 ;  /* 0x0000000000017941 */ /* 0x000fea0003800000 */
.L_x_40:
[----:B-----5:R-:W-:Y:S01]  /*2820*/  HADD2.F32 R5, -RZ, R24.H0_H0 ;  /* 0x20000018ff057230 */ /* 0x020fe20000004100 */
        /* <DEDUP_REMOVED lines=9> */
.L_x_43:
[----:B------:R-:W-:Y:S05]  /*28c0*/  BSYNC B1 ;  /* 0x0000000000017941 */ /* 0x000fea0003800000 */
.L_x_42:
[----:B----45:R-:W-:Y:S01]  /*28d0*/  HADD2.F32 R5, -RZ, R24.H0_H0 ;  /* 0x20000018ff057230 */ /* 0x030fe20000004100 */
[----:B------:R-:W-:Y:S01]  /*28e0*/  ISETP.GT.AND P1, PT, R3, 0x8, P1 ;  /* 0x000000080300780c */ /* 0x000fe20000f24270 */
[----:B------:R-:W-:Y:S03]  /*28f0*/  BSSY B1, `(.L_x_44) ;  /* 0x0000007000017945 */ /* 0x000fe60003800000 */
[----:B0-----:R-:W-:-:S04]  /*2900*/  FMUL R14, R5, R90 ;  /* 0x0000005a050e7220 */ /* 0x001fc80000400000 */
[----:B------:R-:W-:-:S05]  /*2910*/  FFMA R14, R29, R23, R14 ;  /* 0x000000171d0e7223 */ /* 0x000fca000000000e */
[----:B------:R-:W-:-:S05]  /*2920*/  F2FP.F16.F32.PACK_AB R14, RZ, R14 ;  /* 0x0000000eff0e723e */ /* 0x000fca00000000ff */
[----:B------:R0:W-:Y:S01]  /*2930*/  @P3 STG.E.U16 desc[UR36][R10.64+0x12], R14 ;  /* 0x0000120e0a003986 */ /* 0x0001e2000c101524 */
[----:B------:R-:W-:Y:S05]  /*2940*/  @!P1 BRA `(.L_x_45) ;  /* 0x0000000000049947 */ /* 0x000fea0003800000 */
[----:B------:R4:W5:Y:S02]  /*2950*/  LDG.E.LTC128B.U16 R24, desc[UR36][R8.64+0x10] ;  /* 0x0000102408187981 */ /* 0x000964000c1e1520 */
.L_x_45:
[----:B------:R-:W-:Y:S05]  /*2960*/  BSYNC B1 ;  /* 0x0000000000017941 */ /* 0x000fea0003800000 */
.L_x_44:
[----:B-----5:R-:W-:Y:S01]  /*2970*/  HADD2.F32 R5, -RZ, R24.H0_H0 ;  /* 0x20000018ff057230 */ /* 0x020fe20000004100 */
[----:B------:R-:W-:Y:S01]  /*2980*/  ISETP.GT.AND P0, PT, R3, 0x8, P0 ;  /* 0x000000080300780c */ /* 0x000fe20000704270 */
[----:B------:R-:W-:Y:S03]  /*2990*/  BSSY B1, `(.L_x_46) ;  /* 0x0000007000017945 */ /* 0x000fe60003800000 */
[----:B------:R-:W-:-:S04]  /*29a0*/  FMUL R5, R5, R90 ;  /* 0x0000005a05057220 */ /* 0x000fc80000400000 */
[----:B------:R-:W-:-:S05]  /*29b0*/  FFMA R5, R30, R23, R5 ;  /* 0x000000171e057223 */ /* 0x000fca0000000005 */
[----:B------:R-:W-:-:S05]  /*29c0*/  F2FP.F16.F32.PACK_AB R5, RZ, R5 ;  /* 0x00000005ff05723e */ /* 0x000fca00000000ff */
[----:B------:R0:W-:Y:S01]  /*29d0*/  @P1 STG.E.U16 desc[UR36][R12.64+0x10], R5 ;  /* 0x000010050c001986 */ /* 0x0001e2000c101524 */
[----:B------:R-:W-:Y:S05]  /*29e0*/  @!P0 BRA `(.L_x_47) ;  /* 0x0000000000048947 */ /* 0x000fea0003800000 */
[----:B------:R0:W5:Y:S02]  /*29f0*/  LDG.E.LTC128B.U16 R24, desc[UR36][R8.64+0x12] ;  /* 0x0000122408187981 */ /* 0x000164000c1e1520 */
.L_x_47:
[----:B------:R-:W-:Y:S05]  /*2a00*/  BSYNC B1 ;  /* 0x0000000000017941 */ /* 0x000fea0003800000 */
.L_x_46:
        /* <DEDUP_REMOVED lines=10> */
.L_x_49:
[----:B------:R-:W-:Y:S05]  /*2ab0*/  BSYNC B1 ;  /* 0x0000000000017941 */ /* 0x000fea0003800000 */
.L_x_48:
        /* <DEDUP_REMOVED lines=10> */
.L_x_51:
[----:B------:R-:W-:Y:S05]  /*2b60*/  BSYNC B1 ;  /* 0x0000000000017941 */ /* 0x000fea0003800000 */
.L_x_50:
[----:B0----5:R-:W-:Y:S01]  /*2b70*/  HADD2.F32 R5, -RZ, R24.H0_H0 ;  /* 0x20000018ff057230 */ /* 0x021fe20000004100 */
        /* <DEDUP_REMOVED lines=8> */
.L_x_53:
[----:B------:R-:W-:Y:S05]  /*2c00*/  BSYNC B1 ;  /* 0x0000000000017941 */ /* 0x000fea0003800000 */
.L_x_52:
        /* <DEDUP_REMOVED lines=9> */
.L_x_55:
[----:B------:R-:W-:Y:S05]  /*2ca0*/  BSYNC B1 ;  /* 0x0000000000017941 */ /* 0x000fea0003800000 */
.L_x_54:
        /* <DEDUP_REMOVED lines=10> */
.L_x_57:
[----:B------:R-:W-:Y:S05]  /*2d50*/  BSYNC B1 ;  /* 0x0000000000017941 */ /* 0x000fea0003800000 */
.L_x_56:
        /* <DEDUP_REMOVED lines=10> */
.L_x_59:
[----:B------:R-:W-:Y:S05]  /*2e00*/  BSYNC B1 ;  /* 0x0000000000017941 */ /* 0x000fea0003800000 */
.L_x_58:
        /* <DEDUP_REMOVED lines=9> */
.L_x_61:
[----:B------:R-:W-:Y:S05]  /*2ea0*/  BSYNC B1 ;  /* 0x0000000000017941 */ /* 0x000fea0003800000 */
.L_x_60:
        /* <DEDUP_REMOVED lines=9> */
.L_x_63:
[----:B------:R-:W-:Y:S05]  /*2f40*/  BSYNC B1 ;  /* 0x0000000000017941 */ /* 0x000fea0003800000 */
.L_x_62:
        /* <DEDUP_REMOVED lines=10> */
.L_x_65:
[----:B------:R-:W-:Y:S05]  /*2ff0*/  BSYNC B1 ;  /* 0x0000000000017941 */ /* 0x000fea0003800000 */
.L_x_64:
        /* <DEDUP_REMOVED lines=10> */
.L_x_67:
[----:B------:R-:W-:Y:S05]  /*30a0*/  BSYNC B1 ;  /* 0x0000000000017941 */ /* 0x000fea0003800000 */
.L_x_66:
        /* <DEDUP_REMOVED lines=9> */
.L_x_69:
[----:B------:R-:W-:Y:S05]  /*3140*/  BSYNC B1 ;  /* 0x0000000000017941 */ /* 0x000fea0003800000 */
.L_x_68:
        /* <DEDUP_REMOVED lines=9> */
.L_x_71:
[----:B------:R-:W-:Y:S05]  /*31e0*/  BSYNC B1 ;  /* 0x0000000000017941 */ /* 0x000fea0003800000 */
.L_x_70:
        /* <DEDUP_REMOVED lines=10> */
.L_x_73:
[----:B------:R-:W-:Y:S05]  /*3290*/  BSYNC B1 ;  /* 0x0000000000017941 */ /* 0x000fea0003800000 */
.L_x_72:
        /* <DEDUP_REMOVED lines=10> */
.L_x_75:
[----:B------:R-:W-:Y:S05]  /*3340*/  BSYNC B1 ;  /* 0x0000000000017941 */ /* 0x000fea0003800000 */
.L_x_74:
        /* <DEDUP_REMOVED lines=9> */
.L_x_77:
[----:B------:R-:W-:Y:S05]  /*33e0*/  BSYNC B1 ;  /* 0x0000000000017941 */ /* 0x000fea0003800000 */
.L_x_76:
        /* <DEDUP_REMOVED lines=9> */
.L_x_79:
[----:B------:R-:W-:Y:S05]  /*3480*/  BSYNC B1 ;  /* 0x0000000000017941 */ /* 0x000fea0003800000 */
.L_x_78:
        /* <DEDUP_REMOVED lines=10> */
.L_x_81:
[----:B------:R-:W-:Y:S05]  /*3530*/  BSYNC B1 ;  /* 0x0000000000017941 */ /* 0x000fea0003800000 */
.L_x_80:
        /* <DEDUP_REMOVED lines=10> */
.L_x_83:
[----:B------:R-:W-:Y:S05]  /*35e0*/  BSYNC B1 ;  /* 0x0000000000017941 */ /* 0x000fea0003800000 */
.L_x_82:
        /* <DEDUP_REMOVED lines=9> */
.L_x_85:
[----:B------:R-:W-:Y:S05]  /*3680*/  BSYNC B1 ;  /* 0x0000000000017941 */ /* 0x000fea0003800000 */
.L_x_84:
        /* <DEDUP_REMOVED lines=9> */
.L_x_87:
[----:B------:R-:W-:Y:S05]  /*3720*/  BSYNC B1 ;  /* 0x0000000000017941 */ /* 0x000fea0003800000 */
.L_x_86:
        /* <DEDUP_REMOVED lines=10> */
.L_x_89:
[----:B------:R-:W-:Y:S05]  /*37d0*/  BSYNC B1 ;  /* 0x0000000000017941 */ /* 0x000fea0003800000 */
.L_x_88:
        /* <DEDUP_REMOVED lines=10> */
.L_x_91:
[----:B------:R-:W-:Y:S05]  /*3880*/  BSYNC B1 ;  /* 0x0000000000017941 */ /* 0x000fea0003800000 */
.L_x_90:
        /* <DEDUP_REMOVED lines=9> */
.L_x_93:
[----:B------:R-:W-:Y:S05]  /*3920*/  BSYNC B1 ;  /* 0x0000000000017941 */ /* 0x000fea0003800000 */
.L_x_92:
        /* <DEDUP_REMOVED lines=9> */
.L_x_95:
[----:B------:R-:W-:Y:S05]  /*39c0*/  BSYNC B1 ;  /* 0x0000000000017941 */ /* 0x000fea0003800000 */
.L_x_94:
        /* <DEDUP_REMOVED lines=10> */
.L_x_97:
[----:B------:R-:W-:Y:S05]  /*3a70*/  BSYNC B1 ;  /* 0x0000000000017941 */ /* 0x000fea0003800000 */
.L_x_96:
        /* <DEDUP_REMOVED lines=10> */
.L_x_99:
[----:B------:R-:W-:Y:S05]  /*3b20*/  BSYNC B1 ;  /* 0x0000000000017941 */ /* 0x000fea0003800000 */
.L_x_98:
        /* <DEDUP_REMOVED lines=9> */
.L_x_101:
[----:B------:R-:W-:Y:S05]  /*3bc0*/  BSYNC B1 ;  /* 0x0000000000017941 */ /* 0x000fea0003800000 */
.L_x_100:
        /* <DEDUP_REMOVED lines=9> */
.L_x_103:
[----:B------:R-:W-:Y:S05]  /*3c60*/  BSYNC B1 ;  /* 0x0000000000017941 */ /* 0x000fea0003800000 */
.L_x_102:
        /* <DEDUP_REMOVED lines=10> */
.L_x_105:
[----:B------:R-:W-:Y:S05]  /*3d10*/  BSYNC B1 ;  /* 0x0000000000017941 */ /* 0x000fea0003800000 */
.L_x_104:
        /* <DEDUP_REMOVED lines=10> */
.L_x_107:
[----:B------:R-:W-:Y:S05]  /*3dc0*/  BSYNC B1 ;  /* 0x0000000000017941 */ /* 0x000fea0003800000 */
.L_x_106:
        /* <DEDUP_REMOVED lines=9> */
.L_x_109:
[----:B------:R-:W-:Y:S05]  /*3e60*/  BSYNC B1 ;  /* 0x0000000000017941 */ /* 0x000fea0003800000 */
.L_x_108:
        /* <DEDUP_REMOVED lines=9> */
.L_x_111:
[----:B------:R-:W-:Y:S05]  /*3f00*/  BSYNC B1 ;  /* 0x0000000000017941 */ /* 0x000fea0003800000 */
.L_x_110:
        /* <DEDUP_REMOVED lines=10> */
.L_x_113:
[----:B------:R-:W-:Y:S05]  /*3fb0*/  BSYNC B1 ;  /* 0x0000000000017941 */ /* 0x000fea0003800000 */
.L_x_112:
        /* <DEDUP_REMOVED lines=10> */
.L_x_115:
[----:B------:R-:W-:Y:S05]  /*4060*/  BSYNC B1 ;  /* 0x0000000000017941 */ /* 0x000fea0003800000 */
.L_x_114:
        /* <DEDUP_REMOVED lines=9> */
.L_x_117:
[----:B------:R-:W-:Y:S05]  /*4100*/  BSYNC B1 ;  /* 0x0000000000017941 */ /* 0x000fea0003800000 */
.L_x_116:
        /* <DEDUP_REMOVED lines=9> */
.L_x_119:
[----:B------:R-:W-:Y:S05]  /*41a0*/  BSYNC B1 ;  /* 0x0000000000017941 */ /* 0x000fea0003800000 */
.L_x_118:
        /* <DEDUP_REMOVED lines=10> */
.L_x_121:
[----:B------:R-:W-:Y:S05]  /*4250*/  BSYNC B1 ;  /* 0x0000000000017941 */ /* 0x000fea0003800000 */
.L_x_120:
        /* <DEDUP_REMOVED lines=10> */
.L_x_123:
[----:B------:R-:W-:Y:S05]  /*4300*/  BSYNC B1 ;  /* 0x0000000000017941 */ /* 0x000fea0003800000 */
.L_x_122:
        /* <DEDUP_REMOVED lines=9> */
.L_x_125:
[----:B------:R-:W-:Y:S05]  /*43a0*/  BSYNC B1 ;  /* 0x0000000000017941 */ /* 0x000fea0003800000 */
.L_x_124:
        /* <DEDUP_REMOVED lines=9> */
.L_x_127:
[----:B------:R-:W-:Y:S05]  /*4440*/  BSYNC B1 ;  /* 0x0000000000017941 */ /* 0x000fea0003800000 */
.L_x_126:
        /* <DEDUP_REMOVED lines=10> */
.L_x_129:
[----:B------:R-:W-:Y:S05]  /*44f0*/  BSYNC B1 ;  /* 0x0000000000017941 */ /* 0x000fea0003800000 */
.L_x_128:
        /* <DEDUP_REMOVED lines=10> */
.L_x_131:
[----:B------:R-:W-:Y:S05]  /*45a0*/  BSYNC B1 ;  /* 0x0000000000017941 */ /* 0x000fea0003800000 */
.L_x_130:
        /* <DEDUP_REMOVED lines=9> */
.L_x_133:
[----:B------:R-:W-:Y:S05]  /*4640*/  BSYNC B1 ;  /* 0x0000000000017941 */ /* 0x000fea0003800000 */
.L_x_132:
        /* <DEDUP_REMOVED lines=9> */
.L_x_135:
[----:B------:R-:W-:Y:S05]  /*46e0*/  BSYNC B1 ;  /* 0x0000000000017941 */ /* 0x000fea0003800000 */
.L_x_134:
        /* <DEDUP_REMOVED lines=10> */
.L_x_137:
[----:B------:R-:W-:Y:S05]  /*4790*/  BSYNC B1 ;  /* 0x0000000000017941 */ /* 0x000fea0003800000 */
.L_x_136:
        /* <DEDUP_REMOVED lines=10> */
.L_x_139:
[----:B------:R-:W-:Y:S05]  /*4840*/  BSYNC B1 ;  /* 0x0000000000017941 */ /* 0x000fea0003800000 */
.L_x_138:
        /* <DEDUP_REMOVED lines=9> */
.L_x_141:
[----:B------:R-:W-:Y:S05]  /*48e0*/  BSYNC B1 ;  /* 0x0000000000017941 */ /* 0x000fea0003800000 */
.L_x_140:
        /* <DEDUP_REMOVED lines=9> */
.L_x_143:
[----:B------:R-:W-:Y:S05]  /*4980*/  BSYNC B1 ;  /* 0x0000000000017941 */ /* 0x000fea0003800000 */
.L_x_142:
        /* <DEDUP_REMOVED lines=10> */
.L_x_145:
[----:B------:R-:W-:Y:S05]  /*4a30*/  BSYNC B1 ;  /* 0x0000000000017941 */ /* 0x000fea0003800000 */
.L_x_144:
        /* <DEDUP_REMOVED lines=10> */
.L_x_147:
[----:B------:R-:W-:Y:S05]  /*4ae0*/  BSYNC B1 ;  /* 0x0000000000017941 */ /* 0x000fea0003800000 */
.L_x_146:
        /* <DEDUP_REMOVED lines=9> */
.L_x_149:
[----:B------:R-:W-:Y:S05]  /*4b80*/  BSYNC B1 ;  /* 0x0000000000017941 */ /* 0x000fea0003800000 */
.L_x_148:
        /* <DEDUP_REMOVED lines=9> */
.L_x_151:
[----:B------:R-:W-:Y:S05]  /*4c20*/  BSYNC B1 ;  /* 0x0000000000017941 */ /* 0x000fea0003800000 */
.L_x_150:
        /* <DEDUP_REMOVED lines=10> */
.L_x_153:
[----:B------:R-:W-:Y:S05]  /*4cd0*/  BSYNC B1 ;  /* 0x0000000000017941 */ /* 0x000fea0003800000 */
.L_x_152:
[----:B-----5:R-:W-:Y:S01]  /*4ce0*/  HADD2.F32 R5, -RZ, R24.H0_H0 ;  /* 0x20000018ff057230 */ /* 0x020fe20000004100 */
[----:B------:R-:W-:Y:S01]  /*4cf0*/  ISETP.GT.AND P0, PT, R4, 0x79, PT ;  /* 0x000000790400780c */ /* 0x000fe20003f04270 */
[----:B------:R-:W-:Y:S01]  /*4d00*/  @P2 IMAD.MOV.U32 R4, RZ, RZ, R10 ;  /* 0x000000ffff042224 */ /* 0x000fe200078e000a */
[----:B------:R-:W-:Y:S02]  /*4d10*/  BSSY B1, `(.L_x_154) ;  /* 0x000000a000017945 */ /* 0x000fe40003800000 */
[----:B------:R-:W-:Y:S01]  /*4d20*/  FMUL R5, R5, R90 ;  /* 0x0000005a05057220 */ /* 0x000fe20000400000 */
[----:B------:R-:W-:-:S03]  /*4d30*/  ISETP.GT.AND P3, PT, R3, RZ, P0 ;  /* 0x000000ff0300720c */ /* 0x000fc60000764270 */
[----:B------:R-:W-:-:S05]  /*4d40*/  FFMA R5, R84, R23, R5 ;  /* 0x0000001754057223 */ /* 0x000fca0000000005 */
[----:B------:R-:W-:-:S04]  /*4d50*/  F2FP.F16.F32.PACK_AB R5, RZ, R5 ;  /* 0x00000005ff05723e */ /* 0x000fc800000000ff */
[----:B0-----:R-:W-:Y:S01]  /*4d60*/  PRMT R14, R5, 0x7610, R14 ;  /* 0x00007610050e7816 */ /* 0x001fe2000000000e */
[----:B------:R-:W-:-:S05]  /*4d70*/  @P2 IMAD.MOV.U32 R5, RZ, RZ, R11 ;  /* 0x000000ffff052224 */ /* 0x000fca00078e000b */
[----:B------:R0:W-:Y:S01]  /*4d80*/  @P2 STG.E.U16 desc[UR36][R4.64+0xf0], R14 ;  /* 0x0000f00e04002986 */ /* 0x0001e2000c101524 */
[----:B------:R-:W-:Y:S05]  /*4d90*/  @!P3 BRA `(.L_x_155) ;  /* 0x000000000004b947 */ /* 0x000fea0003800000 */
[----:B------:R0:W5:Y:S02]  /*4da0*/  LDG.E.LTC128B.U16 R24, desc[UR36][R6.64+0xf2] ;  /* 0x0000f22406187981 */ /* 0x000164000c1e1520 */
.L_x_155:
[----:B------:R-:W-:Y:S05]  /*4db0*/  BSYNC B1 ;  /* 0x0000000000017941 */ /* 0x000fea0003800000 */
.L_x_154:
        /* <DEDUP_REMOVED lines=9> */
.L_x_157:
[----:B------:R-:W-:Y:S05]  /*4e50*/  BSYNC B1 ;  /* 0x0000000000017941 */ /* 0x000fea0003800000 */
.L_x_156:
[----:B-----5:R-:W-:Y:S01]  /*4e60*/  HADD2.F32 R5, -RZ, R24.H0_H0 ;  /* 0x20000018ff057230 */ /* 0x020fe20000004100 */
[----:B------:R-:W-:Y:S01]  /*4e70*/  ISETP.GT.AND P0, PT, R3, 0x8, P0 ;  /* 0x000000080300780c */ /* 0x000fe20000704270 */
[----:B0-----:R-:W-:Y:S01]  /*4e80*/  @P1 IMAD.MOV.U32 R4, RZ, RZ, R12 ;  /* 0x000000ffff041224 */ /* 0x001fe200078e000c */
[----:B------:R-:W-:Y:S02]  /*4e90*/  BSSY B1, `(.L_x_158) ;  /* 0x0000009000017945 */ /* 0x000fe40003800000 */
[----:B------:R-:W-:-:S04]  /*4ea0*/  FMUL R5, R5, R90 ;  /* 0x0000005a05057220 */ /* 0x000fc80000400000 */
[----:B------:R-:W-:-:S05]  /*4eb0*/  FFMA R5, R86, R23, R5 ;  /* 0x0000001756057223 */ /* 0x000fca0000000005 */
[----:B------:R-:W-:-:S04]  /*4ec0*/  F2FP.F16.F32.PACK_AB R5, RZ, R5 ;  /* 0x00000005ff05723e */ /* 0x000fc800000000ff */
[----:B-1-3--:R-:W-:Y:S01]  /*4ed0*/  PRMT R6, R5, 0x7610, R6 ;  /* 0x0000761005067816 */ /* 0x00afe20000000006 */
[----:B------:R-:W-:-:S05]  /*4ee0*/  @P1 IMAD.MOV.U32 R5, RZ, RZ, R13 ;  /* 0x000000ffff051224 */ /* 0x000fca00078e000d */
[----:B------:R0:W-:Y:S01]  /*4ef0*/  @P1 STG.E.U16 desc[UR36][R4.64+0xf0], R6 ;  /* 0x0000f00604001986 */ /* 0x0001e2000c101524 */
[----:B------:R-:W-:Y:S05]  /*4f00*/  @!P0 BRA `(.L_x_159) ;  /* 0x0000000000048947 */ /* 0x000fea0003800000 */
[----:B------:R1:W5:Y:S02]  /*4f10*/  LDG.E.LTC128B.U16 R24, desc[UR36][R8.64+0xf2] ;  /* 0x0000f22408187981 */ /* 0x000364000c1e1520 */
.L_x_159:
[----:B------:R-:W-:Y:S05]  /*4f20*/  BSYNC B1 ;  /* 0x0000000000017941 */ /* 0x000fea0003800000 */
.L_x_158:
[----:B------:R-:W-:Y:S05]  /*4f30*/  @!P0 BRA `(.L_x_160) ;  /* 0x0000001000e88947 */ /* 0x000fea0003800000 */
[----:B-----5:R-:W-:-:S05]  /*4f40*/  HADD2.F32 R3, -RZ, R24.H0_H0 ;  /* 0x20000018ff037230 */ /* 0x020fca0000004100 */
[----:B0-----:R-:W-:-:S04]  /*4f50*/  FMUL R4, R3, R90 ;  /* 0x0000005a03047220 */ /* 0x001fc80000400000 */
[----:B------:R-:W-:-:S05]  /*4f60*/  FFMA R4, R87, R23, R4 ;  /* 0x0000001757047223 */ /* 0x000fca0000000004 */
[----:B------:R-:W-:-:S05]  /*4f70*/  F2FP.F16.F32.PACK_AB R4, RZ, R4 ;  /* 0x00000004ff04723e */ /* 0x000fca00000000ff */
[----:B------:R3:W-:Y:S01]  /*4f80*/  STG.E.U16 desc[UR36][R12.64+0xf2], R4 ;  /* 0x0000f2040c007986 */ /* 0x0007e2000c101524 */
[----:B------:R-:W-:Y:S05]  /*4f90*/  BRA `(.L_x_160) ;  /* 0x0000001000d07947 */ /* 0x000fea0003800000 */
.L_x_35:
[----:B------:R-:W-:Y:S01]  /*4fa0*/  ISETP.GT.AND P3, PT, R4, 0x1, PT ;  /* 0x000000010400780c */ /* 0x000fe20003f64270 */
[----:B------:R-:W-:Y:S01]  /*4fb0*/  ULDC.64 UR4, c[0x0][0x5c0] ;  /* 0x0001700000047ab9 */ /* 0x000fe20000000a00 */
[-C--:B------:R-:W-:Y:S01]  /*4fc0*/  FMUL R24, R24, R23.reuse ;  /* 0x0000001718187220 */ /* 0x080fe20000400000 */
[----:B------:R-:W-:Y:S01]  /*4fd0*/  LEA R6, P4, R106, UR4, 0x1 ;  /* 0x000000046a067c11 */ /* 0x000fe2000f8808ff */
[-C--:B------:R-:W-:Y:S01]  /*4fe0*/  FMUL R25, R25, R23.reuse ;  /* 0x0000001719197220 */ /* 0x080fe20000400000 */
[----:B------:R-:W-:Y:S01]  /*4ff0*/  ISETP.GT.AND P0, PT, R3, RZ, P3 ;  /* 0x000000ff0300720c */ /* 0x000fe20001f04270 */
[-C--:B------:R-:W-:Y:S01]  /*5000*/  FMUL R26, R26, R23.reuse ;  /* 0x000000171a1a7220 */ /* 0x080fe20000400000 */
[----:B------:R-:W-:Y:S01]  /*5010*/  F2FP.F16.F32.PACK_AB R24, RZ, R24 ;  /* 0x00000018ff18723e */ /* 0x000fe200000000ff */
[-C--:B------:R-:W-:Y:S01]  /*5020*/  FMUL R27, R27, R23.reuse ;  /* 0x000000171b1b7220 */ /* 0x080fe20000400000 */
[----:B------:R-:W-:Y:S01]  /*5030*/  LEA.HI.X R7, R106, UR5, R103, 0x1, P4 ;  /* 0x000000056a077c11 */ /* 0x000fe2000a0f0c67 */
[----:B------:R-:W-:Y:S01]  /*5040*/  FMUL R28, R28, R23 ;  /* 0x000000171c1c7220 */ /* 0x000fe20000400000 */
[----:B------:R-:W-:Y:S01]  /*5050*/  F2FP.F16.F32.PACK_AB R25, RZ, R25 ;  /* 0x00000019ff19723e */ /* 0x000fe200000000ff */
[-C--:B------:R-:W-:Y:S01]  /*5060*/  FMUL R29, R29, R23.reuse ;  /* 0x000000171d1d7220 */ /* 0x080fe20000400000 */
[----:B------:R-:W-:Y:S01]  /*5070*/  ISETP.GT.AND P2, PT, R3, 0x8, P2 ;  /* 0x000000080300780c */ /* 0x000fe20001744270 */
[----:B------:R-:W-:Y:S01]  /*5080*/  @P1 STG.E.U16 desc[UR36][R6.64], R24 ;  /* 0x0000001806001986 */ /* 0x000fe2000c101524 */
[----:B------:R-:W-:Y:S01]  /*5090*/  ISETP.GT.AND P1, PT, R4, 0x8, PT ;  /* 0x000000080400780c */ /* 0x000fe20003f24270 */
[-C--:B------:R-:W-:Y:S01]  /*50a0*/  FMUL R30, R30, R23.reuse ;  /* 0x000000171e1e7220 */ /* 0x080fe20000400000 */
[C---:B------:R-:W-:Y:S01]  /*50b0*/  SHF.L.U64.HI R5, R91.reuse, 0x1, R92 ;  /* 0x000000015b057819 */ /* 0x040fe2000001025c */
[----:B------:R-:W-:Y:S01]  /*50c0*/  @P0 STG.E.U16 desc[UR36][R6.64+0x2], R25 ;  /* 0x0000021906000986 */ /* 0x000fe2000c101524 */
[----:B------:R-:W-:Y:S01]  /*50d0*/  LEA R8, P5, R91, R6, 0x1 ;  /* 0x000000065b087211 */ /* 0x000fe200078a08ff */
[-C--:B------:R-:W-:Y:S01]  /*50e0*/  FMUL R31, R31, R23.reuse ;  /* 0x000000171f1f7220 */ /* 0x080fe20000400000 */
[----:B------:R-:W-:Y:S01]  /*50f0*/  ISETP.GT.AND P3, PT, R3, 0x8, P3 ;  /* 0x000000080300780c */ /* 0x000fe20001f64270 */
[-C--:B------:R-:W-:Y:S01]  /*5100*/  FMUL R32, R32, R23.reuse ;  /* 0x0000001720207220 */ /* 0x080fe20000400000 */
[----:B------:R-:W-:Y:S01]  /*5110*/  ISETP.GT.AND P0, PT, R4, 0x9, PT ;  /* 0x000000090400780c */ /* 0x000fe20003f04270 */
[----:B------:R-:W-:Y:S01]  /*5120*/  IMAD.X R9, R5, 0x1, R7, P5 ;  /* 0x0000000105097824 */ /* 0x000fe200028e0607 */
[----:B------:R-:W-:Y:S01]  /*5130*/  ISETP.GT.AND P4, PT, R3, RZ, P1 ;  /* 0x000000ff0300720c */ /* 0x000fe20000f84270 */
[-C--:B------:R-:W-:Y:S01]  /*5140*/  FMUL R33, R33, R23.reuse ;  /* 0x0000001721217220 */ /* 0x080fe20000400000 */
[----:B------:R-:W-:Y:S01]  /*5150*/  F2FP.F16.F32.PACK_AB R26, RZ, R26 ;  /* 0x0000001aff1a723e */ /* 0x000fe200000000ff */
[-C--:B------:R-:W-:Y:S01]  /*5160*/  FMUL R34, R34, R23.reuse ;  /* 0x0000001722227220 */ /* 0x080fe20000400000 */
[----:B------:R-:W-:Y:S01]  /*5170*/  ISETP.GT.AND P5, PT, R3, RZ, P0 ;  /* 0x000000ff0300720c */ /* 0x000fe200007a4270 */
[----:B------:R-:W-:Y:S01]  /*5180*/  FMUL R35, R35, R23 ;  /* 0x0000001723237220 */ /* 0x000fe20000400000 */
[----:B------:R-:W-:Y:S01]  /*5190*/  F2FP.F16.F32.PACK_AB R27, RZ, R27 ;  /* 0x0000001bff1b723e */ /* 0x000fe200000000ff */
[----:B------:R-:W-:Y:S01]  /*51a0*/  @P2 STG.E.U16 desc[UR36][R8.64], R26 ;  /* 0x0000001a08002986 */ /* 0x000fe2000c101524 */
[----:B------:R-:W-:Y:S01]  /*51b0*/  F2FP.F16.F32.PACK_AB R28, RZ, R28 ;  /* 0x0000001cff1c723e */ /* 0x000fe200000000ff */
[-C--:B------:R-:W-:Y:S01]  /*51c0*/  FMUL R36, R36, R23.reuse ;  /* 0x0000001724247220 */ /* 0x080fe20000400000 */
[----:B------:R-:W-:Y:S01]  /*51d0*/  ISETP.GT.AND P2, PT, R3, 0x8, P1 ;  /* 0x000000080300780c */ /* 0x000fe20000f44270 */
[----:B------:R-:W-:Y:S01]  /*51e0*/  @P3 STG.E.U16 desc[UR36][R8.64+0x2], R27 ;  /* 0x0000021b08003986 */ /* 0x000fe2000c101524 */
[----:B------:R-:W-:Y:S01]  /*51f0*/  ISETP.GT.AND P1, PT, R4, 0x10, PT ;  /* 0x000000100400780c */ /* 0x000fe20003f24270 */
[----:B------:R-:W-:Y:S01]  /*5200*/  FMUL R37, R37, R23 ;  /* 0x0000001725257220 */ /* 0x000fe20000400000 */
[----:B------:R-:W-:Y:S01]  /*5210*/  F2FP.F16.F32.PACK_AB R29, RZ, R29 ;  /* 0x0000001dff1d723e */ /* 0x000fe200000000ff */
[----:B------:R-:W-:Y:S01]  /*5220*/  @P4 STG.E.U16 desc[UR36][R6.64+0x10], R28 ;  /* 0x0000101c06004986 */ /* 0x000fe2000c101524 */
[C---:B------:R-:W-:Y:S01]  /*5230*/  ISETP.GT.AND P3, PT, R3.reuse, 0x8, P0 ;  /* 0x000000080300780c */ /* 0x040fe20000764270 */
[-C--:B------:R-:W-:Y:S01]  /*5240*/  FMUL R38, R38, R23.reuse ;  /* 0x0000001726267220 */ /* 0x080fe20000400000 */
[----:B------:R-:W-:Y:S01]  /*5250*/  ISETP.GT.AND P0, PT, R4, 0x11, PT ;  /* 0x000000110400780c */ /* 0x000fe20003f04270 */
[----:B------:R-:W-:Y:S01]  /*5260*/  @P5 STG.E.U16 desc[UR36][R6.64+0x12], R29 ;  /* 0x0000121d06005986 */ /* 0x000fe2000c101524 */
        /* <DEDUP_REMOVED lines=161> */
[----:B------:R-:W-:Y:S01]  /*5c80*/  FMUL R87, R87, R23 ;  /* 0x0000001757577220 */ /* 0x000fe20000400000 */
[----:B------:R-:W-:-:S02]  /*5c90*/  F2FP.F16.F32.PACK_AB R62, RZ, R62 ;  /* 0x0000003eff3e723e */ /* 0x000fc400000000ff */
[C---:B------:R-:W-:Y:S02]  /*5ca0*/  ISETP.GT.AND P5, PT, R3.reuse, RZ, P0 ;  /* 0x000000ff0300720c */ /* 0x040fe400007a4270 */
[----:B------:R-:W-:Y:S01]  /*5cb0*/  F2FP.F16.F32.PACK_AB R63, RZ, R63 ;  /* 0x0000003fff3f723e */ /* 0x000fe200000000ff */
[----:B------:R-:W-:Y:S01]  /*5cc0*/  @P2 STG.E.U16 desc[UR36][R8.64+0x90], R62 ;  /* 0x0000903e08002986 */ /* 0x000fe2000c101524 */
[----:B------:R-:W-:Y:S02]  /*5cd0*/  F2FP.F16.F32.PACK_AB R64, RZ, R64 ;  /* 0x00000040ff40723e */ /* 0x000fe400000000ff */
[C---:B------:R-:W-:Y:S01]  /*5ce0*/  ISETP.GT.AND P2, PT, R3.reuse, 0x8, P1 ;  /* 0x000000080300780c */ /* 0x040fe20000f44270 */
[----:B------:R-:W-:Y:S01]  /*5cf0*/  @P3 STG.E.U16 desc[UR36][R8.64+0x92], R63 ;  /* 0x0000923f08003986 */ /* 0x000fe2000c101524 */
[----:B------:R-:W-:Y:S02]  /*5d00*/  ISETP.GT.AND P1, PT, R4, 0x58, PT ;  /* 0x000000580400780c */ /* 0x000fe40003f24270 */
[----:B------:R-:W-:Y:S01]  /*5d10*/  F2FP.F16.F32.PACK_AB R65, RZ, R65 ;  /* 0x00000041ff41723e */ /* 0x000fe200000000ff */
[----:B------:R-:W-:Y:S01]  /*5d20*/  @P4 STG.E.U16 desc[UR36][R6.64+0xa0], R64 ;  /* 0x0000a04006004986 */ /* 0x000fe2000c101524 */
[----:B------:R-:W-:-:S02]  /*5d30*/  ISETP.GT.AND P3, PT, R3, 0x8, P0 ;  /* 0x000000080300780c */ /* 0x000fc40000764270 */
[----:B------:R-:W-:Y:S01]  /*5d40*/  ISETP.GT.AND P0, PT, R4, 0x59, PT ;  /* 0x000000590400780c */ /* 0x000fe20003f04270 */
[----:B------:R-:W-:Y:S01]  /*5d50*/  @P5 STG.E.U16 desc[UR36][R6.64+0xa2], R65 ;  /* 0x0000a24106005986 */ /* 0x000fe2000c101524 */
[C---:B------:R-:W-:Y:S02]  /*5d60*/  ISETP.GT.AND P4, PT, R3.reuse, RZ, P1 ;  /* 0x000000ff0300720c */ /* 0x040fe40000f84270 */
[----:B------:R-:W-:Y:S02]  /*5d70*/  F2FP.F16.F32.PACK_AB R66, RZ, R66 ;  /* 0x00000042ff42723e */ /* 0x000fe400000000ff */
[----:B------:R-:W-:Y:S02]  /*5d80*/  ISETP.GT.AND P5, PT, R3, RZ, P0 ;  /* 0x000000ff0300720c */ /* 0x000fe400007a4270 */
[----:B------:R-:W-:Y:S01]  /*5d90*/  F2FP.F16.F32.PACK_AB R67, RZ, R67 ;  /* 0x00000043ff43723e */ /* 0x000fe200000000ff */
[----:B------:R-:W-:Y:S01]  /*5da0*/  @P2 STG.E.U16 desc[UR36][R8.64+0xa0], R66 ;  /* 0x0000a04208002986 */ /* 0x000fe2000c101524 */
[----:B------:R-:W-:-:S02]  /*5db0*/  F2FP.F16.F32.PACK_AB R68, RZ, R68 ;  /* 0x00000044ff44723e */ /* 0x000fc400000000ff */
[C---:B------:R-:W-:Y:S01]  /*5dc0*/  ISETP.GT.AND P2, PT, R3.reuse, 0x8, P1 ;  /* 0x000000080300780c */ /* 0x040fe20000f44270 */
[----:B------:R-:W-:Y:S01]  /*5dd0*/  @P3 STG.E.U16 desc[UR36][R8.64+0xa2], R67 ;  /* 0x0000a24308003986 */ /* 0x000fe2000c101524 */
[C---:B------:R-:W-:Y:S02]  /*5de0*/  ISETP.GT.AND P1, PT, R4.reuse, 0x60, PT ;  /* 0x000000600400780c */ /* 0x040fe40003f24270 */
[----:B------:R-:W-:Y:S01]  /*5df0*/  F2FP.F16.F32.PACK_AB R69, RZ, R69 ;  /* 0x00000045ff45723e */ /* 0x000fe200000000ff */
[----:B------:R-:W-:Y:S01]  /*5e00*/  @P4 STG.E.U16 desc[UR36][R6.64+0xb0], R68 ;  /* 0x0000b04406004986 */ /* 0x000fe2000c101524 */
[C---:B------:R-:W-:Y:S02]  /*5e10*/  ISETP.GT.AND P3, PT, R3.reuse, 0x8, P0 ;  /* 0x000000080300780c */ /* 0x040fe40000764270 */
[----:B------:R-:W-:Y:S01]  /*5e20*/  ISETP.GT.AND P0, PT, R4, 0x61, PT ;  /* 0x000000610400780c */ /* 0x000fe20003f04270 */
[----:B------:R-:W-:Y:S01]  /*5e30*/  @P5 STG.E.U16 desc[UR36][R6.64+0xb2], R69 ;  /* 0x0000b24506005986 */ /* 0x000fe2000c101524 */
[----:B------:R-:W-:-:S02]  /*5e40*/  ISETP.GT.AND P4, PT, R3, RZ, P1 ;  /* 0x000000ff0300720c */ /* 0x000fc40000f84270 */
[C---:B------:R-:W-:Y:S02]  /*5e50*/  ISETP.GT.AND P5, PT, R3.reuse, RZ, P0 ;  /* 0x000000ff0300720c */ /* 0x040fe400007a4270 */
[----:B------:R-:W-:Y:S02]  /*5e60*/  F2FP.F16.F32.PACK_AB R70, RZ, R70 ;  /* 0x00000046ff46723e */ /* 0x000fe400000000ff */
[----:B------:R-:W-:Y:S02]  /*5e70*/  F2FP.F16.F32.PACK_AB R71, RZ, R71 ;  /* 0x00000047ff47723e */ /* 0x000fe400000000ff */
[----:B------:R-:W-:Y:S01]  /*5e80*/  F2FP.F16.F32.PACK_AB R72, RZ, R72 ;  /* 0x00000048ff48723e */ /* 0x000fe200000000ff */
[----:B------:R-:W-:Y:S01]  /*5e90*/  @P2 STG.E.U16 desc[UR36][R8.64+0xb0], R70 ;  /* 0x0000b04608002986 */ /* 0x000fe2000c101524 */
[----:B------:R-:W-:Y:S02]  /*5ea0*/  F2FP.F16.F32.PACK_AB R73, RZ, R73 ;  /* 0x00000049ff49723e */ /* 0x000fe400000000ff */
[C---:B------:R-:W-:Y:S01]  /*5eb0*/  ISETP.GT.AND P1, PT, R3.reuse, 0x8, P1 ;  /* 0x000000080300780c */ /* 0x040fe20000f24270 */
[----:B------:R-:W-:Y:S01]  /*5ec0*/  @P3 STG.E.U16 desc[UR36][R8.64+0xb2], R71 ;  /* 0x0000b24708003986 */ /* 0x000fe2000c101524 */
[----:B------:R-:W-:-:S02]  /*5ed0*/  ISETP.GT.AND P2, PT, R3, 0x8, P0 ;  /* 0x000000080300780c */ /* 0x000fc40000744270 */
[C---:B------:R-:W-:Y:S01]  /*5ee0*/  ISETP.GT.AND P0, PT, R4.reuse, 0x69, PT ;  /* 0x000000690400780c */ /* 0x040fe20003f04270 */
[----:B------:R-:W-:Y:S01]  /*5ef0*/  @P4 STG.E.U16 desc[UR36][R6.64+0xc0], R72 ;  /* 0x0000c04806004986 */ /* 0x000fe2000c101524 */
[----:B------:R-:W-:Y:S02]  /*5f00*/  ISETP.GT.AND P4, PT, R4, 0x68, PT ;  /* 0x000000680400780c */ /* 0x000fe40003f84270 */
[----:B------:R-:W-:Y:S01]  /*5f10*/  F2FP.F16.F32.PACK_AB R74, RZ, R74 ;  /* 0x0000004aff4a723e */ /* 0x000fe200000000ff */
[----:B------:R-:W-:Y:S01]  /*5f20*/  @P5 STG.E.U16 desc[UR36][R6.64+0xc2], R73 ;  /* 0x0000c24906005986 */ /* 0x000fe2000c101524 */
[C---:B------:R-:W-:Y:S02]  /*5f30*/  ISETP.GT.AND P5, PT, R3.reuse, RZ, P4 ;  /* 0x000000ff0300720c */ /* 0x040fe400027a4270 */
[----:B------:R-:W-:Y:S01]  /*5f40*/  ISETP.GT.AND P3, PT, R3, RZ, P0 ;  /* 0x000000ff0300720c */ /* 0x000fe20000764270 */
[----:B------:R-:W-:Y:S01]  /*5f50*/  @P1 STG.E.U16 desc[UR36][R8.64+0xc0], R74 ;  /* 0x0000c04a08001986 */ /* 0x000fe2000c101524 */
[----:B------:R-:W-:-:S02]  /*5f60*/  F2FP.F16.F32.PACK_AB R75, RZ, R75 ;  /* 0x0000004bff4b723e */ /* 0x000fc400000000ff */
[----:B------:R-:W-:Y:S02]  /*5f70*/  F2FP.F16.F32.PACK_AB R76, RZ, R76 ;  /* 0x0000004cff4c723e */ /* 0x000fe400000000ff */
[C---:B------:R-:W-:Y:S01]  /*5f80*/  ISETP.GT.AND P4, PT, R3.reuse, 0x8, P4 ;  /* 0x000000080300780c */ /* 0x040fe20002784270 */
[----:B------:R-:W-:Y:S01]  /*5f90*/  @P2 STG.E.U16 desc[UR36][R8.64+0xc2], R75 ;  /* 0x0000c24b08002986 */ /* 0x000fe2000c101524 */
[----:B------:R-:W-:Y:S02]  /*5fa0*/  F2FP.F16.F32.PACK_AB R77, RZ, R77 ;  /* 0x0000004dff4d723e */ /* 0x000fe400000000ff */
[C---:B------:R-:W-:Y:S01]  /*5fb0*/  ISETP.GT.AND P2, PT, R4.reuse, 0x71, PT ;  /* 0x000000710400780c */ /* 0x040fe20003f44270 */
[----:B------:R-:W-:Y:S01]  /*5fc0*/  @P5 STG.E.U16 desc[UR36][R6.64+0xd0], R76 ;  /* 0x0000d04c06005986 */ /* 0x000fe2000c101524 */
[----:B------:R-:W-:Y:S02]  /*5fd0*/  ISETP.GT.AND P5, PT, R3, 0x8, P0 ;  /* 0x000000080300780c */ /* 0x000fe400007a4270 */
[C---:B------:R-:W-:Y:S01]  /*5fe0*/  ISETP.GT.AND P1, PT, R4.reuse, 0x78, PT ;  /* 0x000000780400780c */ /* 0x040fe20003f24270 */
[----:B------:R-:W-:Y:S01]  /*5ff0*/  @P3 STG.E.U16 desc[UR36][R6.64+0xd2], R77 ;  /* 0x0000d24d06003986 */ /* 0x000fe2000c101524 */
[----:B------:R-:W-:-:S02]  /*6000*/  ISETP.GT.AND P3, PT, R4, 0x70, PT ;  /* 0x000000700400780c */ /* 0x000fc40003f64270 */
[----:B------:R-:W-:Y:S01]  /*6010*/  ISETP.GT.AND P0, PT, R4, 0x79, PT ;  /* 0x000000790400780c */ /* 0x000fe20003f04270 */
[----:B------:R-:W-:Y:S01]  /*6020*/  @P4 IMAD.MOV.U32 R4, RZ, RZ, R8 ;  /* 0x000000ffff044224 */ /* 0x000fe200078e0008 */
[----:B------:R-:W-:Y:S01]  /*6030*/  F2FP.F16.F32.PACK_AB R78, RZ, R78 ;  /* 0x0000004eff4e723e */ /* 0x000fe200000000ff */
[----:B------:R-:W-:Y:S01]  /*6040*/  @P4 IMAD.MOV.U32 R5, RZ, RZ, R9 ;  /* 0x000000ffff054224 */ /* 0x000fe200078e0009 */
[----:B------:R-:W-:Y:S02]  /*6050*/  F2FP.F16.F32.PACK_AB R79, RZ, R79 ;  /* 0x0000004fff4f723e */ /* 0x000fe400000000ff */
[----:B------:R-:W-:Y:S02]  /*6060*/  F2FP.F16.F32.PACK_AB R80, RZ, R80 ;  /* 0x00000050ff50723e */ /* 0x000fe400000000ff */
[----:B------:R0:W-:Y:S01]  /*6070*/  @P4 STG.E.U16 desc[UR36][R4.64+0xd0], R78 ;  /* 0x0000d04e04004986 */ /* 0x0001e2000c101524 */
[----:B------:R-:W-:Y:S02]  /*6080*/  ISETP.GT.AND P4, PT, R3, RZ, P2 ;  /* 0x000000ff0300720c */ /* 0x000fe40001784270 */
[----:B------:R-:W-:-:S02]  /*6090*/  F2FP.F16.F32.PACK_AB R81, RZ, R81 ;  /* 0x00000051ff51723e */ /* 0x000fc400000000ff */
[----:B------:R-:W-:Y:S02]  /*60a0*/  ISETP.GT.AND P2, PT, R3, 0x8, P2 ;  /* 0x000000080300780c */ /* 0x000fe40001744270 */
[----:B------:R-:W-:Y:S02]  /*60b0*/  F2FP.F16.F32.PACK_AB R82, RZ, R82 ;  /* 0x00000052ff52723e */ /* 0x000fe400000000ff */
[----:B------:R-:W-:Y:S02]  /*60c0*/  F2FP.F16.F32.PACK_AB R83, RZ, R83 ;  /* 0x00000053ff53723e */ /* 0x000fe400000000ff */
[----:B------:R-:W-:Y:S01]  /*60d0*/  F2FP.F16.F32.PACK_AB R84, RZ, R84 ;  /* 0x00000054ff54723e */ /* 0x000fe200000000ff */
[----:B0-----:R-:W-:Y:S01]  /*60e0*/  @P5 IMAD.MOV.U32 R4, RZ, RZ, R8 ;  /* 0x000000ffff045224 */ /* 0x001fe200078e0008 */
[----:B------:R-:W-:Y:S01]  /*60f0*/  F2FP.F16.F32.PACK_AB R85, RZ, R85 ;  /* 0x00000055ff55723e */ /* 0x000fe200000000ff */
[----:B------:R-:W-:Y:S01]  /*6100*/  @P5 IMAD.MOV.U32 R5, RZ, RZ, R9 ;  /* 0x000000ffff055224 */ /* 0x000fe200078e0009 */
[----:B------:R-:W-:-:S02]  /*6110*/  F2FP.F16.F32.PACK_AB R86, RZ, R86 ;  /* 0x00000056ff56723e */ /* 0x000fc400000000ff */
[----:B------:R-:W-:Y:S02]  /*6120*/  F2FP.F16.F32.PACK_AB R87, RZ, R87 ;  /* 0x00000057ff57723e */ /* 0x000fe400000000ff */
[----:B------:R0:W-:Y:S01]  /*6130*/  @P5 STG.E.U16 desc[UR36][R4.64+0xd2], R79 ;  /* 0x0000d24f04005986 */ /* 0x0001e2000c101524 */
[C---:B------:R-:W-:Y:S02]  /*6140*/  ISETP.GT.AND P5, PT, R3.reuse, RZ, P3 ;  /* 0x000000ff0300720c */ /* 0x040fe40001fa4270 */
[----:B------:R-:W-:-:S11]  /*6150*/  ISETP.GT.AND P3, PT, R3, 0x8, P3 ;  /* 0x000000080300780c */ /* 0x000fd60001f64270 */
[----:B0-----:R-:W-:Y:S02]  /*6160*/  @P5 IMAD.MOV.U32 R4, RZ, RZ, R6 ;  /* 0x000000ffff045224 */ /* 0x001fe400078e0006 */
[----:B------:R-:W-:-:S05]  /*6170*/  @P5 IMAD.MOV.U32 R5, RZ, RZ, R7 ;  /* 0x000000ffff055224 */ /* 0x000fca00078e0007 */
[----:B------:R0:W-:Y:S01]  /*6180*/  @P5 STG.E.U16 desc[UR36][R4.64+0xe0], R80 ;  /* 0x0000e05004005986 */ /* 0x0001e2000c101524 */
[C---:B------:R-:W-:Y:S02]  /*6190*/  ISETP.GT.AND P5, PT, R3.reuse, RZ, P0 ;  /* 0x000000ff0300720c */ /* 0x040fe400007a4270 */
[----:B------:R-:W-:Y:S01]  /*61a0*/  ISETP.GT.AND P0, PT, R3, 0x8, P0 ;  /* 0x000000080300780c */ /* 0x000fe20000704270 */
[----:B0-----:R-:W-:Y:S02]  /*61b0*/  @P4 IMAD.MOV.U32 R4, RZ, RZ, R6 ;  /* 0x000000ffff044224 */ /* 0x001fe400078e0006 */
[----:B------:R-:W-:-:S05]  /*61c0*/  @P4 IMAD.MOV.U32 R5, RZ, RZ, R7 ;  /* 0x000000ffff054224 */ /* 0x000fca00078e0007 */
[----:B------:R0:W-:Y:S01]  /*61d0*/  @P4 STG.E.U16 desc[UR36][R4.64+0xe2], R81 ;  /* 0x0000e25104004986 */ /* 0x0001e2000c101524 */
[C---:B------:R-:W-:Y:S02]  /*61e0*/  ISETP.GT.AND P4, PT, R3.reuse, RZ, P1 ;  /* 0x000000ff0300720c */ /* 0x040fe40000f84270 */
[----:B------:R-:W-:Y:S01]  /*61f0*/  ISETP.GT.AND P1, PT, R3, 0x8, P1 ;  /* 0x000000080300780c */ /* 0x000fe20000f24270 */
[----:B0-----:R-:W-:Y:S02]  /*6200*/  @P3 IMAD.MOV.U32 R4, RZ, RZ, R8 ;  /* 0x000000ffff043224 */ /* 0x001fe400078e0008 */
[----:B------:R-:W-:-:S05]  /*6210*/  @P3 IMAD.MOV.U32 R5, RZ, RZ, R9 ;  /* 0x000000ffff053224 */ /* 0x000fca00078e0009 */
[----:B------:R0:W-:Y:S02]  /*6220*/  @P3 STG.E.U16 desc[UR36][R4.64+0xe0], R82 ;  /* 0x0000e05204003986 */ /* 0x0001e4000c101524 */
[----:B0-----:R-:W-:Y:S02]  /*6230*/  @P2 IMAD.MOV.U32 R4, RZ, RZ, R8 ;  /* 0x000000ffff042224 */ /* 0x001fe400078e0008 */
[----:B------:R-:W-:-:S05]  /*6240*/  @P2 IMAD.MOV.U32 R5, RZ, RZ, R9 ;  /* 0x000000ffff052224 */ /* 0x000fca00078e0009 */
[----:B------:R0:W-:Y:S02]  /*6250*/  @P2 STG.E.U16 desc[UR36][R4.64+0xe2], R83 ;  /* 0x0000e25304002986 */ /* 0x0001e4000c101524 */
[----:B0-----:R-:W-:Y:S02]  /*6260*/  @P4 IMAD.MOV.U32 R4, RZ, RZ, R6 ;  /* 0x000000ffff044224 */ /* 0x001fe400078e0006 */
[----:B------:R-:W-:-:S05]  /*6270*/  @P4 IMAD.MOV.U32 R5, RZ, RZ, R7 ;  /* 0x000000ffff054224 */ /* 0x000fca00078e0007 */
[----:B------:R0:W-:Y:S04]  /*6280*/  @P4 STG.E.U16 desc[UR36][R4.64+0xf0], R84 ;  /* 0x0000f05404004986 */ /* 0x0001e8000c101524 */
[----:B------:R1:W-:Y:S01]  /*6290*/  @P5 STG.E.U16 desc[UR36][R6.64+0xf2], R85 ;  /* 0x0000f25506005986 */ /* 0x0003e2000c101524 */
[----:B0-----:R-:W-:Y:S02]  /*62a0*/  @P1 IMAD.MOV.U32 R4, RZ, RZ, R8 ;  /* 0x000000ffff041224 */ /* 0x001fe400078e0008 */
[----:B------:R-:W-:-:S05]  /*62b0*/  @P1 IMAD.MOV.U32 R5, RZ, RZ, R9 ;  /* 0x000000ffff051224 */ /* 0x000fca00078e0009 */
[----:B------:R1:W-:Y:S04]  /*62c0*/  @P1 STG.E.U16 desc[UR36][R4.64+0xf0], R86 ;  /* 0x0000f05604001986 */ /* 0x0003e8000c101524 */
[----:B------:R1:W-:Y:S02]  /*62d0*/  @P0 STG.E.U16 desc[UR36][R8.64+0xf2], R87 ;  /* 0x0000f25708000986 */ /* 0x0003e4000c101524 */
.L_x_160:
[----:B------:R-:W-:Y:S05]  /*62e0*/  BSYNC B0 ;  /* 0x0000000000007941 */ /* 0x000fea0003800000 */
.L_x_34:
[----:B------:R-:W-:Y:S01]  /*62f0*/  IADD3 R16, P0, R16, UR38, RZ ;  /* 0x0000002610107c10 */ /* 0x000fe2000ff1e0ff */
[----:B------:R-:W-:Y:S01]  /*6300*/  ULDC.64 UR4, c[0x0][0x650] ;  /* 0x0001940000047ab9 */ /* 0x000fe20000000a00 */
[----:B------:R-:W-:Y:S01]  /*6310*/  PRMT R3, RZ, 0x7610, R3 ;  /* 0x00007610ff037816 */ /* 0x000fe20000000003 */
[----:B------:R-:W-:Y:S01]  /*6320*/  IMAD.MOV.U32 R100, RZ, RZ, -0x1 ;  /* 0xffffffffff647424 */ /* 0x000fe200078e00ff */
[----:B------:R-:W-:Y:S01]  /*6330*/  IADD3.X R17, R17, UR41, RZ, P0, !PT ;  /* 0x0000002911117c10 */ /* 0x000fe200087fe4ff */
[----:B------:R-:W-:Y:S01]  /*6340*/  IMAD.MOV.U32 R101, RZ, RZ, -0x1 ;  /* 0xffffffffff657424 */ /* 0x000fe200078e00ff */
[----:B------:R-:W-:-:S04]  /*6350*/  ISETP.GE.U32.AND P0, PT, R16, UR4, PT ;  /* 0x0000000410007c0c */ /* 0x000fc8000bf06070 */
[----:B------:R-:W-:-:S13]  /*6360*/  ISETP.GE.U32.AND.EX P0, PT, R17, UR5, PT, P0 ;  /* 0x0000000511007c0c */ /* 0x000fda000bf06100 */
[----:B------:R-:W-:Y:S05]  /*6370*/  @P0 BRA `(.L_x_161) ;  /* 0x00000004004c0947 */ /* 0x000fea0003800000 */
[----:B------:R-:W0:Y:S01]  /*6380*/  LDC.64 R10, c[0x0][0x628] ;  /* 0x00018a00ff0a7b82 */ /* 0x000e220000000a00 */
[----:B---3--:R-:W3:Y:S01]  /*6390*/  S2R R12, SR_CTAID.X ;  /* 0x00000000000c7919 */ /* 0x008ee20000002500 */
[----:B-12-4-:R-:W-:Y:S02]  /*63a0*/  IMAD.MOV.U32 R8, RZ, RZ, R16 ;  /* 0x000000ffff087224 */ /* 0x016fe400078e0010 */
[----:B------:R-:W-:Y:S01]  /*63b0*/  IMAD.MOV.U32 R9, RZ, RZ, R17 ;  /* 0x000000ffff097224 */ /* 0x000fe200078e0011 */
[----:B------:R-:W1:Y:S03]  /*63c0*/  S2R R20, SR_CTAID.Y ;  /* 0x0000000000147919 */ /* 0x000e660000002600 */
[----:B------:R-:W2:Y:S08]  /*63d0*/  LDC R0, c[0x0][0x630] ;  /* 0x00018c00ff007b82 */ /* 0x000eb00000000800 */
[----:B------:R-:W4:Y:S01]  /*63e0*/  LDC.64 R14, c[0x0][0x620] ;  /* 0x00018800ff0e7b82 */ /* 0x000f220000000a00 */
[----:B0-----:R-:W-:-:S04]  /*63f0*/  ISETP.NE.U32.AND P0, PT, R10, RZ, PT ;  /* 0x000000ff0a00720c */ /* 0x001fc80003f05070 */
[----:B------:R-:W-:-:S13]  /*6400*/  ISETP.NE.AND.EX P0, PT, R11, RZ, PT, P0 ;  /* 0x000000ff0b00720c */ /* 0x000fda0003f05300 */
[----:B-1234-:R-:W-:Y:S05]  /*6410*/  @!P0 BRA `(.L_x_162) ;  /* 0x0000000000288947 */ /* 0x01efea0003800000 */
        /* <DEDUP_REMOVED lines=10> */
.L_x_162:
[-CC-:B------:R-:W-:Y:S01]  /*64c0*/  SHF.R.U64 R101, R8, R0.reuse, R9.reuse ;  /* 0x0000000008657219 */ /* 0x180fe20000001209 */
[----:B------:R-:W0:Y:S01]  /*64d0*/  LDC.64 R26, c[0x0][0x640] ;  /* 0x00019000ff1a7b82 */ /* 0x000e220000000a00 */
[----:B------:R-:W-:Y:S01]  /*64e0*/  SHF.R.U32.HI R0, RZ, R0, R9 ;  /* 0x00000000ff007219 */ /* 0x000fe20000011609 */
[----:B------:R-:W-:Y:S01]  /*64f0*/  ULDC UR4, c[0x0][0x150] ;  /* 0x0000540000047ab9 */ /* 0x000fe20000000800 */
[----:B------:R-:W-:Y:S02]  /*6500*/  IADD3 R3, P0, RZ, -R101, RZ ;  /* 0x80000065ff037210 */ /* 0x000fe40007f1e0ff */
[----:B------:R-:W-:-:S03]  /*6510*/  I2FP.F32.U32 R7, R12 ;  /* 0x0000000c00077245 */ /* 0x000fc60000201000 */
[----:B------:R-:W1:Y:S01]  /*6520*/  LDC R6, c[0x0][0x618] ;  /* 0x00018600ff067b82 */ /* 0x000e620000000800 */
[----:B------:R-:W-:Y:S02]  /*6530*/  IMAD.X R5, RZ, RZ, ~R0, P0 ;  /* 0x000000ffff057224 */ /* 0x000fe400000e0e00 */
[----:B------:R-:W-:Y:S01]  /*6540*/  FMUL R7, R7, UR4 ;  /* 0x0000000407077c20 */ /* 0x000fe20008400000 */
[----:B------:R-:W-:Y:S01]  /*6550*/  ULDC UR4, c[0x0][0x154] ;  /* 0x0000550000047ab9 */ /* 0x000fe20000000800 */
[-C--:B------:R-:W-:Y:S02]  /*6560*/  IMAD R0, R5, R14.reuse, RZ ;  /* 0x0000000e05007224 */ /* 0x080fe400078e02ff */
[C---:B------:R-:W-:Y:S01]  /*6570*/  IMAD.WIDE.U32 R4, R3.reuse, R14, R16 ;  /* 0x0000000e03047225 */ /* 0x040fe200078e0010 */
[----:B------:R-:W2:Y:S01]  /*6580*/  LDC R8, c[0x0][0x608] ;  /* 0x00018200ff087b82 */ /* 0x000ea20000000800 */
[----:B------:R-:W3:Y:S02]  /*6590*/  F2I.U32.TRUNC.NTZ R7, R7 ;  /* 0x0000000700077305 */ /* 0x000ee4000020f000 */
[----:B------:R-:W-:Y:S01]  /*65a0*/  IMAD R3, R3, R15, R0 ;  /* 0x0000000f03037224 */ /* 0x000fe200078e0200 */
[----:B------:R-:W-:-:S03]  /*65b0*/  I2FP.F32.U32 R0, R20 ;  /* 0x0000001400007245 */ /* 0x000fc60000201000 */
[----:B------:R-:W-:Y:S01]  /*65c0*/  IMAD.IADD R3, R5, 0x1, R3 ;  /* 0x0000000105037824 */ /* 0x000fe200078e0203 */
[----:B------:R-:W4:Y:S01]  /*65d0*/  LDC R11, c[0x0][0x658] ;  /* 0x00019600ff0b7b82 */ /* 0x000f220000000800 */
[----:B0-----:R-:W-:-:S04]  /*65e0*/  ISETP.NE.U32.AND P0, PT, R26, RZ, PT ;  /* 0x000000ff1a00720c */ /* 0x001fc80003f05070 */
[----:B------:R-:W-:-:S03]  /*65f0*/  ISETP.NE.AND.EX P0, PT, R27, RZ, PT, P0 ;  /* 0x000000ff1b00720c */ /* 0x000fc60003f05300 */
[----:B------:R-:W0:Y:S01]  /*6600*/  LDC R9, c[0x0][0x144] ;  /* 0x00005100ff097b82 */ /* 0x000e220000000800 */
[-C--:B-1----:R-:W-:Y:S01]  /*6610*/  SHF.R.U64 R10, R4, R6.reuse, R3 ;  /* 0x00000006040a7219 */ /* 0x082fe20000001203 */
[----:B---3--:R-:W-:Y:S01]  /*6620*/  IMAD.MOV R7, RZ, RZ, -R7 ;  /* 0x000000ffff077224 */ /* 0x008fe200078e0a07 */
[----:B------:R-:W-:Y:S01]  /*6630*/  SHF.R.U32.HI R3, RZ, R6, R3 ;  /* 0x00000006ff037219 */ /* 0x000fe20000011603 */
[----:B------:R-:W-:-:S04]  /*6640*/  FMUL R6, R0, UR4 ;  /* 0x0000000400067c20 */ /* 0x000fc80008400000 */
[----:B------:R-:W1:Y:S01]  /*6650*/  LDC R21, c[0x0][0x148] ;  /* 0x00005200ff157b82 */ /* 0x000e620000000800 */
[----:B------:R3:W0:Y:S01]  /*6660*/  F2I.U32.TRUNC.NTZ R14, R6 ;  /* 0x00000006000e7305 */ /* 0x000622000020f000 */
[-CC-:B--2---:R-:W-:Y:S02]  /*6670*/  SHF.R.U64 R13, R10, R8.reuse, R3.reuse ;  /* 0x000000080a0d7219 */ /* 0x184fe40000001203 */
[----:B------:R-:W-:-:S04]  /*6680*/  SHF.R.U32.HI R0, RZ, R8, R3 ;  /* 0x00000008ff007219 */ /* 0x000fc80000011603 */
[----:B-----5:R-:W2:Y:S01]  /*6690*/  LDC R24, c[0x0][0x648] ;  /* 0x00019200ff187b82 */ /* 0x020ea20000000800 */
[-CC-:B----4-:R-:W-:Y:S02]  /*66a0*/  SHF.R.U64 R15, R13, R11.reuse, R0.reuse ;  /* 0x0000000b0d0f7219 */ /* 0x190fe40000001200 */
[----:B------:R-:W-:-:S03]  /*66b0*/  SHF.R.U32.HI R5, RZ, R11, R0 ;  /* 0x0000000bff057219 */ /* 0x000fc60000011600 */
[----:B------:R-:W-:Y:S02]  /*66c0*/  IMAD.MOV.U32 R4, RZ, RZ, R15 ;  /* 0x000000ffff047224 */ /* 0x000fe400078e000f */
[----:B------:R-:W4:Y:S01]  /*66d0*/  LDC R28, c[0x0][0x638] ;  /* 0x00018e00ff1c7b82 */ /* 0x000f220000000800 */
[----:B0-----:R-:W-:-:S07]  /*66e0*/  IMAD R25, R9, R7, R12 ;  /* 0x0000000709197224 */ /* 0x001fce00078e020c */
[----:B------:R-:W0:Y:S08]  /*66f0*/  LDC R29, c[0x0][0x610] ;  /* 0x00018400ff1d7b82 */ /* 0x000e300000000800 */
[----:B------:R-:W0:Y:S01]  /*6700*/  LDC R30, c[0x0][0x600] ;  /* 0x00018000ff1e7b82 */ /* 0x000e220000000800 */
[----:B-123--:R-:W-:Y:S05]  /*6710*/  @!P0 BRA `(.L_x_163) ;  /* 0x0000000000288947 */ /* 0x00efea0003800000 */
[----:B------:R-:W1:Y:S02]  /*6720*/  LDC R0, c[0x0][0x64c] ;  /* 0x00019300ff007b82 */ /* 0x000e640000000800 */
[----:B-1----:R-:W-:-:S05]  /*6730*/  IADD3 R3, P0, R15, R0, RZ ;  /* 0x000000000f037210 */ /* 0x002fca0007f1e0ff */
        /* <DEDUP_REMOVED lines=8> */
.L_x_163:
[----:B------:R-:W-:Y:S01]  /*67c0*/  ISETP.NE.AND P0, PT, R2, 0x1, PT ;  /* 0x000000010200780c */ /* 0x000fe20003f05270 */
[----:B------:R-:W-:Y:S01]  /*67d0*/  IMAD.MOV R14, RZ, RZ, -R14 ;  /* 0x000000ffff0e7224 */ /* 0x000fe200078e0a0e */
[----:B------:R-:W-:Y:S02]  /*67e0*/  SHF.R.U64 R3, R4, R24, R5 ;  /* 0x0000001804037219 */ /* 0x000fe40000001205 */
[----:B------:R-:W-:Y:S02]  /*67f0*/  LOP3.LUT R0, R13, R98, RZ, 0xc0, !PT ;  /* 0x000000620d007212 */ /* 0x000fe400078ec0ff */
[----:B------:R-:W-:Y:S01]  /*6800*/  LOP3.LUT R10, R10, R97, RZ, 0xc0, !PT ;  /* 0x000000610a0a7212 */ /* 0x000fe200078ec0ff */
[----:B------:R-:W-:Y:S02]  /*6810*/  IMAD.MOV R4, RZ, RZ, -R3 ;  /* 0x000000ffff047224 */ /* 0x000fe400078e0a03 */
[----:B------:R-:W-:Y:S02]  /*6820*/  IMAD R0, R93, R3, R0 ;  /* 0x000000035d007224 */ /* 0x000fe400078e0200 */
[----:B----4-:R-:W-:-:S02]  /*6830*/  IMAD R3, R4, R28, R15 ;  /* 0x0000001c04037224 */ /* 0x010fc400078e020f */
[----:B------:R-:W-:Y:S02]  /*6840*/  @P0 IMAD R25, R21, R14, R20 ;  /* 0x0000000e15190224 */ /* 0x000fe400078e0214 */
[----:B0-----:R-:W-:Y:S02]  /*6850*/  IMAD R5, R3, R30, R10 ;  /* 0x0000001e03057224 */ /* 0x001fe400078e020a */
[----:B------:R-:W-:Y:S02]  /*6860*/  IMAD R0, R0, R29, R25 ;  /* 0x0000001d00007224 */ /* 0x000fe400078e0219 */
[----:B------:R-:W-:-:S03]  /*6870*/  IMAD.MOV.U32 R4, RZ, RZ, 0x1 ;  /* 0x00000001ff047424 */ /* 0x000fc600078e00ff */
[----:B------:R-:W-:Y:S02]  /*6880*/  SEL R100, R5, R0, !P0 ;  /* 0x0000000005647207 */ /* 0x000fe40004000000 */
[----:B------:R-:W-:Y:S02]  /*6890*/  PRMT R3, R4, 0x7610, R3 ;  /* 0x0000761004037816 */ /* 0x000fe40000000003 */
[----:B------:R-:W-:-:S07]  /*68a0*/  SEL R0, R0, R5, !P0 ;  /* 0x0000000500007207 */ /* 0x000fce0004000000 */
.L_x_161:
[----:B------:R-:W-:Y:S01]  /*68b0*/  UIMAD.WIDE.U32 UR4, UR42, 0x24924925, URZ ;  /* 0x249249252a0478a5 */ /* 0x000fe2000f8e003f */
[----:B------:R-:W-:Y:S01]  /*68c0*/  LOP3.LUT P0, RZ, R3, 0xff, RZ, 0xc0, !PT ;  /* 0x000000ff03ff7812 */ /* 0x000fe2000780c0ff */
[----:B------:R-:W-:Y:S02]  /*68d0*/  IMAD.MOV.U32 R103, RZ, RZ, R0 ;  /* 0x000000ffff677224 */ /* 0x000fe400078e0000 */
[----:B------:R-:W-:-:S04]  /*68e0*/  UIADD3 UR4, UR42, -UR5, URZ ;  /* 0x800000052a047290 */ /* 0x000fc8000fffe03f */
[----:B------:R-:W-:-:S04]  /*68f0*/  ULEA.HI UR4, UR4, UR5, URZ, 0x1f ;  /* 0x0000000504047291 */ /* 0x000fc8000f8ff83f */
[----:B------:R-:W-:-:S04]  /*6900*/  USHF.R.U32.HI UR4, URZ, 0x2, UR4 ;  /* 0x000000023f047899 */ /* 0x000fc80008011604 */
[----:B------:R-:W-:Y:S01]  /*6910*/  UIMAD UR42, UR4, -0x7, UR42 ;  /* 0xfffffff9042a78a4 */ /* 0x000fe2000f8e022a */
[----:B------:R-:W-:Y:S11]  /*6920*/  @P0 BRA `(.L_x_164) ;  /* 0xffffffa800f40947 */ /* 0x000ff6000383ffff */
[----:B------:R-:W-:Y:S05]  /*6930*/  EXIT ;  /* 0x000000000000794d */ /* 0x000fea0003800000 */
.L_x_7:
        /* <DEDUP_REMOVED lines=26> */
.L_x_166:
[----:B------:R-:W0:Y:S01]  /*6ae0*/  LDC.64 R28, c[0x0][0x640] ;  /* 0x00019000ff1c7b82 */ /* 0x000e220000000a00 */
[-CC-:B------:R-:W-:Y:S01]  /*6af0*/  SHF.R.U64 R21, R14, R8.reuse, R15.reuse ;  /* 0x000000080e157219 */ /* 0x180fe2000000120f */
[----:B------:R-:W-:Y:S01]  /*6b00*/  IMAD.MOV.U32 R31, RZ, RZ, 0x1 ;  /* 0x00000001ff1f7424 */ /* 0x000fe200078e00ff */
[----:B------:R-:W-:Y:S02]  /*6b10*/  SHF.R.U32.HI R7, RZ, R8, R15 ;  /* 0x00000008ff077219 */ /* 0x000fe4000001160f */
[----:B------:R-:W-:-:S03]  /*6b20*/  IADD3 R13, P0, RZ, -R21, RZ ;  /* 0x80000015ff0d7210 */ /* 0x000fc60007f1e0ff */
[----:B------:R-:W1:Y:S02]  /*6b30*/  LDC R12, c[0x0][0x618] ;  /* 0x00018600ff0c7b82 */ /* 0x000e640000000800 */
[----:B------:R-:W-:Y:S02]  /*6b40*/  IMAD.X R7, RZ, RZ, ~R7, P0 ;  /* 0x000000ffff077224 */ /* 0x000fe400000e0e07 */
[----:B------:R-:W-:-:S04]  /*6b50*/  IMAD.WIDE.U32 R10, R13, R24, R16 ;  /* 0x000000180d0a7225 */ /* 0x000fc800078e0010 */
[----:B------:R-:W2:Y:S01]  /*6b60*/  LDC R14, c[0x0][0x608] ;  /* 0x00018200ff0e7b82 */ /* 0x000ea20000000800 */
[----:B------:R-:W-:-:S04]  /*6b70*/  IMAD R8, R7, R24, RZ ;  /* 0x0000001807087224 */ /* 0x000fc800078e02ff */
[----:B------:R-:W-:-:S03]  /*6b80*/  IMAD R7, R13, R25, R8 ;  /* 0x000000190d077224 */ /* 0x000fc600078e0208 */
[----:B------:R-:W3:Y:S01]  /*6b90*/  LDC R26, c[0x0][0x658] ;  /* 0x00019600ff1a7b82 */ /* 0x000ee20000000800 */
[----:B------:R-:W-:Y:S01]  /*6ba0*/  IMAD.IADD R7, R11, 0x1, R7 ;  /* 0x000000010b077824 */ /* 0x000fe200078e0207 */
[----:B0-----:R-:W-:Y:S01]  /*6bb0*/  ISETP.NE.U32.AND P0, PT, R28, RZ, PT ;  /* 0x000000ff1c00720c */ /* 0x001fe20003f05070 */
[----:B------:R-:W-:-:S03]  /*6bc0*/  IMAD.MOV.U32 R11, RZ, RZ, -0x1 ;  /* 0xffffffffff0b7424 */ /* 0x000fc600078e00ff */
        /* <DEDUP_REMOVED lines=8> */
[-C--:B---3--:R-:W-:Y:S02]  /*6c50*/  SHF.L.U32 R10, R11, R26.reuse, RZ ;  /* 0x0000001a0b0a7219 */ /* 0x088fe400000006ff */
[--C-:B------:R-:W-:Y:S02]  /*6c60*/  SHF.R.U64 R24, R22, R26, R7.reuse ;  /* 0x0000001a16187219 */ /* 0x100fe40000001207 */
[----:B------:R-:W-:Y:S02]  /*6c70*/  LOP3.LUT R33, RZ, R10, RZ, 0x33, !PT ;  /* 0x0000000aff217212 */ /* 0x000fe400078e33ff */
[----:B------:R-:W-:Y:S01]  /*6c80*/  SHF.R.U32.HI R11, RZ, R26, R7 ;  /* 0x0000001aff0b7219 */ /* 0x000fe20000011607 */
[----:B------:R-:W3:Y:S01]  /*6c90*/  LDC R30, c[0x0][0x610] ;  /* 0x00018400ff1e7b82 */ /* 0x000ee20000000800 */
[----:B------:R-:W-:Y:S01]  /*6ca0*/  IMAD.MOV.U32 R10, RZ, RZ, R24 ;  /* 0x000000ffff0a7224 */ /* 0x000fe200078e0018 */
[----:B------:R-:W-:Y:S06]  /*6cb0*/  @!P0 BRA `(.L_x_167) ;  /* 0x0000000000288947 */ /* 0x000fec0003800000 */
        /* <DEDUP_REMOVED lines=10> */
.L_x_167:
[----:B------:R-:W-:Y:S02]  /*6d60*/  ISETP.NE.AND P0, PT, R2, 0x1, PT ;  /* 0x000000010200780c */ /* 0x000fe40003f05270 */
[----:B-1----:R-:W-:Y:S01]  /*6d70*/  SHF.R.U64 R8, R10, R8, R11 ;  /* 0x000000080a087219 */ /* 0x002fe2000000120b */
[----:B0-----:R-:W-:Y:S01]  /*6d80*/  VIADD R11, R25, 0xffffffff ;  /* 0xffffffff190b7836 */ /* 0x001fe20000000000 */
[----:B------:R-:W-:Y:S02]  /*6d90*/  SHF.L.U32 R31, R31, R26, RZ ;  /* 0x0000001a1f1f7219 */ /* 0x000fe400000006ff */
[----:B------:R-:W-:Y:S01]  /*6da0*/  LOP3.LUT R5, R22, R33, RZ, 0xc0, !PT ;  /* 0x0000002116057212 */ /* 0x000fe200078ec0ff */
[----:B------:R-:W-:-:S04]  /*6db0*/  IMAD.MOV R7, RZ, RZ, -R8 ;  /* 0x000000ffff077224 */ /* 0x000fc800078e0a08 */
[----:B------:R-:W-:Y:S02]  /*6dc0*/  IMAD R5, R31, R8, R5 ;  /* 0x000000081f057224 */ /* 0x000fe400078e0205 */
[----:B------:R-:W-:Y:S01]  /*6dd0*/  @P0 IMAD R6, R9, R23, R4 ;  /* 0x0000001709060224 */ /* 0x000fe200078e0204 */
[----:B------:R-:W-:Y:S01]  /*6de0*/  LOP3.LUT R9, R20, R11, RZ, 0xc0, !PT ;  /* 0x0000000b14097212 */ /* 0x000fe200078ec0ff */
[----:B--2---:R-:W-:Y:S02]  /*6df0*/  IMAD R4, R7, R27, R24 ;  /* 0x0000001b07047224 */ /* 0x004fe400078e0218 */
[----:B---3--:R-:W-:Y:S02]  /*6e00*/  IMAD R6, R5, R30, R6 ;  /* 0x0000001e05067224 */ /* 0x008fe400078e0206 */
[----:B------:R-:W-:Y:S02]  /*6e10*/  IMAD R5, R4, R25, R9 ;  /* 0x0000001904057224 */ /* 0x000fe400078e0209 */
[----:B------:R-:W-:-:S02]  /*6e20*/  IMAD.MOV.U32 R8, RZ, RZ, 0x1 ;  /* 0x00000001ff087424 */ /* 0x000fc400078e00ff */
[----:B------:R-:W-:Y:S01]  /*6e30*/  IMAD.MOV.U32 R7, RZ, RZ, R21 ;  /* 0x000000ffff077224 */ /* 0x000fe200078e0015 */
[----:B------:R-:W-:Y:S02]  /*6e40*/  SEL R19, R5, R6, !P0 ;  /* 0x0000000605137207 */ /* 0x000fe40004000000 */
[----:B------:R-:W-:-:S07]  /*6e50*/  SEL R12, R6, R5, !P0 ;  /* 0x00000005060c7207 */ /* 0x000fce0004000000 */
.L_x_165:
[----:B------:R-:W-:-:S08]  /*6e60*/  NOP ;  /* 0x0000000000007918 */ /* 0x000fd00000000000 */
[----:B------:R-:W0:-:S00]  /*6e70*/  USETMAXREG.DEALLOC.CTAPOOL 0x28 ;  /* 0x00000028000079c8 */ /* 0x000e0000080e0500 */
[----:B0-----:R-:W-:-:S13]  /*6e80*/  ISETP.NE.AND P0, PT, R3, RZ, PT ;  /* 0x000000ff0300720c */ /* 0x001fda0003f05270 */
[----:B------:R-:W-:Y:S05]  /*6e90*/  @P0 EXIT ;  /* 0x000000000000094d */ /* 0x000fea0003800000 */
[----:B------:R-:W-:Y:S01]  /*6ea0*/  LOP3.LUT P0, RZ, R8, 0xff, RZ, 0xc0, !PT ;  /* 0x000000ff08ff7812 */ /* 0x000fe2000780c0ff */
[----:B------:R-:W-:Y:S02]  /*6eb0*/  IMAD.MOV.U32 R3, RZ, RZ, 0x1 ;  /* 0x00000001ff037424 */ /* 0x000fe400078e00ff */
[----:B------:R-:W-:-:S10]  /*6ec0*/  IMAD.MOV.U32 R13, RZ, RZ, RZ ;  /* 0x000000ffff0d7224 */ /* 0x000fd400078e00ff */
[----:B------:R-:W-:Y:S05]  /*6ed0*/  @!P0 BRA `(.L_x_168) ;  /* 0x0000000c00c08947 */ /* 0x000fea0003800000 */
[----:B------:R-:W0:Y:S01]  /*6ee0*/  LDC R3, c[0x0][0x28c] ;  /* 0x0000a300ff037b82 */ /* 0x000e220000000800 */
[----:B------:R-:W-:Y:S01]  /*6ef0*/  ULDC UR21, c[0x0][0x658] ;  /* 0x0001960000157ab9 */ /* 0x000fe20000000800 */
[----:B------:R-:W-:Y:S01]  /*6f00*/  UMOV UR6, 0xffffffff ;  /* 0xffffffff00067882 */ /* 0x000fe20000000000 */
[----:B------:R-:W-:Y:S01]  /*6f10*/  UMOV UR9, 0x1 ;  /* 0x0000000100097882 */ /* 0x000fe20000000000 */
[----:B------:R-:W-:Y:S01]  /*6f20*/  USHF.L.U32 UR6, UR6, UR21, URZ ;  /* 0x0000001506067299 */ /* 0x000fe2000800063f */
[----:B------:R-:W-:Y:S01]  /*6f30*/  BSSY B0, `(.L_x_168) ;  /* 0x00000ea000007945 */ /* 0x000fe20003800000 */
[----:B------:R-:W-:Y:S01]  /*6f40*/  IMAD.MOV.U32 R11, RZ, RZ, 0x1 ;  /* 0x00000001ff0b7424 */ /* 0x000fe200078e00ff */
[----:B------:R-:W-:Y:S01]  /*6f50*/  LOP3.LUT R10, R18, 0x2, RZ, 0xfc, !PT ;  /* 0x00000002120a7812 */ /* 0x000fe200078efcff */
[----:B------:R-:W1:Y:S01]  /*6f60*/  S2UR UR5, SR_CgaCtaId ;  /* 0x00000000000579c3 */ /* 0x000e620000008800 */
[----:B------:R-:W-:Y:S01]  /*6f70*/  ULOP3.LUT UR22, URZ, UR6, URZ, 0x33, !UPT ;  /* 0x000000063f167292 */ /* 0x000fe2000f8e333f */
[----:B------:R-:W-:Y:S01]  /*6f80*/  IMAD.MOV.U32 R13, RZ, RZ, RZ ;  /* 0x000000ffff0d7224 */ /* 0x000fe200078e00ff */
[----:B------:R-:W-:Y:S01]  /*6f90*/  ULDC UR13, c[0x0][0x600] ;  /* 0x00018000000d7ab9 */ /* 0x000fe20000000800 */
[----:B------:R-:W-:Y:S01]  /*6fa0*/  UMOV UR30, 0x11 ;  /* 0x00000011001e7882 */ /* 0x000fe20000000000 */
[----:B------:R-:W-:-:S02]  /*6fb0*/  UIADD3 UR13, UR13, -0x1, URZ ;  /* 0xffffffff0d0d7890 */ /* 0x000fc4000fffe03f */
[----:B------:R-:W-:Y:S01]  /*6fc0*/  USHF.L.U32 UR21, UR9, UR21, URZ ;  /* 0x0000001509157299 */ /* 0x000fe2000800063f */
[----:B------:R-:W-:Y:S01]  /*6fd0*/  ULDC.64 UR42, c[0x0][0x198] ;  /* 0x00006600002a7ab9 */ /* 0x000fe20000000a00 */
[----:B0-----:R-:W-:-:S05]  /*6fe0*/  VIADD R3, R3, 0x3f ;  /* 0x0000003f03037836 */ /* 0x001fca0000000000 */
[----:B------:R-:W-:Y:S01]  /*6ff0*/  SHF.R.S32.HI R4, RZ, 0x1f, R3 ;  /* 0x0000001fff047819 */ /* 0x000fe20000011403 */
[----:B-1----:R-:W-:-:S03]  /*7000*/  USHF.R.U32.HI UR37, URZ, 0x2, UR5 ;  /* 0x000000023f257899 */ /* 0x002fc60008011605 */
[----:B------:R-:W-:Y:S01]  /*7010*/  LEA.HI R4, R4, R3, RZ, 0x6 ;  /* 0x0000000304047211 */ /* 0x000fe200078f30ff */
[----:B------:R-:W-:Y:S01]  /*7020*/  ULOP3.LUT UR4, UR5, 0x3, URZ, 0xc0, !UPT ;  /* 0x0000000305047892 */ /* 0x000fe2000f8ec03f */
[----:B------:R-:W-:Y:S01]  /*7030*/  IMAD.MOV.U32 R3, RZ, RZ, 0x1 ;  /* 0x00000001ff037424 */ /* 0x000fe200078e00ff */
[----:B------:R-:W-:Y:S01]  /*7040*/  USHF.L.U32 UR23, UR5, 0x4, URZ ;  /* 0x0000000405177899 */ /* 0x000fe2000800063f */
[----:B------:R-:W-:Y:S01]  /*7050*/  SHF.R.S32.HI R8, RZ, 0x6, R4 ;  /* 0x00000006ff087819 */ /* 0x000fe20000011404 */
[----:B------:R-:W-:Y:S02]  /*7060*/  USHF.L.U32 UR40, UR5, 0xa, URZ ;  /* 0x0000000a05287899 */ /* 0x000fe4000800063f */
[----:B------:R-:W-:Y:S02]  /*7070*/  ULOP3.LUT UR5, UR5, 0xfffffffc, URZ, 0xc0, !UPT ;  /* 0xfffffffc05057892 */ /* 0x000fe4000f8ec03f */
[----:B------:R-:W-:Y:S01]  /*7080*/  UISETP.GT.U32.AND UP0, UPT, UR4, 0xffff, UPT ;  /* 0x0000ffff0400788c */ /* 0x000fe2000bf04070 */
[----:B------:R-:W-:Y:S01]  /*7090*/  VIADD R9, R8, 0x1 ;  /* 0x0000000108097836 */ /* 0x000fe20000000000 */
[----:B------:R-:W-:-:S02]  /*70a0*/  ULOP3.LUT UR7, UR5, 0x1, URZ, 0xfc, !UPT ;  /* 0x0000000105077892 */ /* 0x000fc4000f8efc3f */
[----:B------:R-:W-:Y:S02]  /*70b0*/  ULOP3.LUT UR8, UR5, 0x2, URZ, 0xfc, !UPT ;  /* 0x0000000205087892 */ /* 0x000fe4000f8efc3f */
[----:B------:R-:W-:Y:S02]  /*70c0*/  USHF.L.U32 UR6, UR9, UR5, URZ ;  /* 0x0000000509067299 */ /* 0x000fe4000800063f */
[----:B------:R-:W-:Y:S02]  /*70d0*/  ULOP3.LUT UR5, UR5, 0x3, URZ, 0xfc, !UPT ;  /* 0x0000000305057892 */ /* 0x000fe4000f8efc3f */
[----:B------:R-:W-:Y:S02]  /*70e0*/  USHF.L.U32 UR7, UR9, UR7, URZ ;  /* 0x0000000709077299 */ /* 0x000fe4000800063f */
[----:B------:R-:W-:Y:S02]  /*70f0*/  USHF.L.U32 UR8, UR9, UR8, URZ ;  /* 0x0000000809087299 */ /* 0x000fe4000800063f */
[----:B------:R-:W-:-:S02]  /*7100*/  USEL UR4, UR4, 0xffff, !UP0 ;  /* 0x0000ffff04047887 */ /* 0x000fc4000c000000 */
[----:B------:R-:W-:Y:S02]  /*7110*/  USHF.L.U32 UR5, UR9, UR5, URZ ;  /* 0x0000000509057299 */ /* 0x000fe4000800063f */
[----:B------:R-:W-:Y:S02]  /*7120*/  ULOP3.LUT UR6, UR8, UR6, UR7, 0xfe, !UPT ;  /* 0x0000000608067292 */ /* 0x000fe4000f8efe07 */
[----:B------:R-:W-:Y:S02]  /*7130*/  ULOP3.LUT UR4, UR4, 0xffff, URZ, 0xc0, !UPT ;  /* 0x0000ffff04047892 */ /* 0x000fe4000f8ec03f */
[----:B------:R-:W-:Y:S02]  /*7140*/  USHF.L.U32 UR44, UR37, 0x5, URZ ;  /* 0x00000005252c7899 */ /* 0x000fe4000800063f */
[----:B------:R-:W-:Y:S02]  /*7150*/  ULOP3.LUT UR23, UR23, 0x30, URZ, 0xc0, !UPT ;  /* 0x0000003017177892 */ /* 0x000fe4000f8ec03f */
[----:B------:R-:W-:-:S02]  /*7160*/  ULOP3.LUT UR29, UR6, UR5, URZ, 0xfc, !UPT ;  /* 0x00000005061d7292 */ /* 0x000fc4000f8efc3f */
[----:B------:R-:W-:-:S12]  /*7170*/  USHF.L.U32 UR30, UR30, UR4, URZ ;  /* 0x000000041e1e7299 */ /* 0x000fd8000800063f */
.L_x_179:
[----:B------:R-:W-:-:S03]  /*7180*/  UMOV UR4, 0xffffffff ;  /* 0xffffffff00047882 */ /* 0x000fc60000000000 */
[----:B------:R-:W-:Y:S05]  /*7190*/  BRA.DIV UR4, `(.L_x_169) ;  /* 0x0000001204647947 */ /* 0x000fea000b800000 */
[----:B------:R-:W-:-:S13]  /*71a0*/  ELECT P6, URZ, PT ;  /* 0x00000000003f782f */ /* 0x000fda00038c0000 */
.L_x_193:
[----:B------:R-:W-:Y:S04]  /*71b0*/  BSSY B1, `(.L_x_170) ;  /* 0x000004d000017945 */ /* 0x000fe80003800000 */
[----:B------:R-:W-:Y:S05]  /*71c0*/  @!P6 BRA `(.L_x_171) ;  /* 0x00000004002ce947 */ /* 0x000fea0003800000 */
[----:B------:R-:W0:Y:S02]  /*71d0*/  LDC R4, c[0x0][0x28c] ;  /* 0x0000a300ff047b82 */ /* 0x000e240000000800 */
[----:B0-----:R-:W-:-:S13]  /*71e0*/  ISETP.GE.AND P0, PT, R4, 0x1, PT ;  /* 0x000000010400780c */ /* 0x001fda0003f06270 */
[----:B------:R-:W-:Y:S05]  /*71f0*/  @!P0 BRA `(.L_x_171) ;  /* 0x0000000400208947 */ /* 0x000fea0003800000 */
[----:B------:R-:W-:Y:S02]  /*7200*/  IMAD.SHL.U32 R15, R12, 0x80, RZ ;  /* 0x000000800c0f7824 */ /* 0x000fe400078e00ff */
[----:B------:R-:W-:Y:S02]  /*7210*/  IMAD.SHL.U32 R19, R19, 0x80, RZ ;  /* 0x0000008013137824 */ /* 0x000fe400078e00ff */
[----:B------:R-:W-:Y:S02]  /*7220*/  IMAD.U32 R20, RZ, RZ, UR44 ;  /* 0x0000002cff147e24 */ /* 0x000fe4000f8e00ff */
[----:B------:R-:W-:Y:S02]  /*7230*/  IMAD.U32 R22, RZ, RZ, UR23 ;  /* 0x00000017ff167e24 */ /* 0x000fe4000f8e00ff */
[----:B------:R-:W-:Y:S02]  /*7240*/  IMAD.MOV.U32 R4, RZ, RZ, R9 ;  /* 0x000000ffff047224 */ /* 0x000fe400078e0009 */
[----:B------:R-:W-:-:S02]  /*7250*/  IMAD.MOV.U32 R5, RZ, RZ, R3 ;  /* 0x000000ffff057224 */ /* 0x000fc400078e0003 */
[----:B------:R-:W-:Y:S02]  /*7260*/  IMAD.MOV.U32 R6, RZ, RZ, R13 ;  /* 0x000000ffff067224 */ /* 0x000fe400078e000d */
[----:B------:R-:W-:Y:S02]  /*7270*/  VIADD R24, R15, 0x40 ;  /* 0x000000400f187836 */ /* 0x000fe40000000000 */
[----:B------:R-:W-:-:S07]  /*7280*/  VIADD R25, R19, 0x40 ;  /* 0x0000004013197836 */ /* 0x000fce0000000000 */
.L_x_174:
[----:B------:R-:W0:Y:S01]  /*7290*/  S2R R21, SR_CgaCtaId ;  /* 0x0000000000157919 */ /* 0x000e220000008800 */
[----:B------:R-:W-:Y:S02]  /*72a0*/  MOV R12, 0x400 ;  /* 0x00000400000c7802 */ /* 0x000fe40000000f00 */
[----:B------:R-:W-:-:S13]  /*72b0*/  ISETP.NE.AND P1, PT, R0, RZ, PT ;  /* 0x000000ff0000720c */ /* 0x000fda0003f25270 */
[----:B------:R-:W1:Y:S01]  /*72c0*/  @!P1 LDC R14, c[0x0][0x500] ;  /* 0x00014000ff0e9b82 */ /* 0x000e620000000800 */
[----:B0-----:R-:W-:Y:S02]  /*72d0*/  LEA R23, R21, R12, 0x18 ;  /* 0x0000000c15177211 */ /* 0x001fe400078ec0ff */
[----:B------:R-:W-:-:S03]  /*72e0*/  SHF.L.U32 R12, R5, 0x1f, RZ ;  /* 0x0000001f050c7819 */ /* 0x000fc600000006ff */
[----:B------:R-:W-:-:S04]  /*72f0*/  IMAD R21, R6, 0x8, R23 ;  /* 0x0000000806157824 */ /* 0x000fc800078e0217 */
[----:B------:R-:W0:Y:S02]  /*7300*/  SYNCS.PHASECHK.TRANS64.TRYWAIT P0, [R21+URZ+0x38], R12 ;  /* 0x0000380c150075a7 */ /* 0x000e24000800017f */
[----:B01----:R-:W-:Y:S05]  /*7310*/  @!P0 BRA `(.L_x_172) ;  /* 0x0000001000248947 */ /* 0x003fea0003800000 */
.L_x_194:
[----:B0-----:R-:W-:Y:S01]  /*7320*/  PRMT R12, R10, 0x9910, RZ ;  /* 0x000099100a0c7816 */ /* 0x001fe200000000ff */
[----:B------:R0:W-:Y:S03]  /*7330*/  @!P1 SYNCS.ARRIVE.TRANS64 RZ, [R21+URZ], R14 ;  /* 0x0000000e15ff99a7 */ /* 0x0001e6000800003f */
[----:B------:R-:W-:-:S13]  /*7340*/  ISETP.NE.AND P0, PT, R12, 0x2, PT ;  /* 0x000000020c00780c */ /* 0x000fda0003f05270 */
[----:B0-----:R-:W-:Y:S05]  /*7350*/  @P0 BRA `(.L_x_173) ;  /* 0x0000000000040947 */ /* 0x001fea0003800000 */
[----:B------:R-:W-:Y:S01]  /*7360*/  BPT.TRAP 0x1 ;  /* 0x000000040000795c */ /* 0x000fe20000300000 */
.L_x_173:
[----:B------:R-:W-:Y:S01]  /*7370*/  R2UR UR5, R6 ;  /* 0x00000000060572ca */ /* 0x000fe200000e0000 */
[----:B------:R-:W-:Y:S01]  /*7380*/  UIADD3 UR14, UP0, UR42, 0xf0, URZ ;  /* 0x000000f02a0e7890 */ /* 0x000fe2000ff1e03f */
[----:B------:R-:W-:Y:S01]  /*7390*/  R2UR UR9, R23 ;  /* 0x00000000170972ca */ /* 0x000fe200000e0000 */
[----:B------:R-:W-:Y:S01]  /*73a0*/  UPRMT UR31, URZ, 0x5410, UR30 ;  /* 0x000054103f1f7896 */ /* 0x000fe2000800001e */
[----:B------:R-:W-:Y:S01]  /*73b0*/  R2UR UR33, R21 ;  /* 0x00000000152172ca */ /* 0x000fe200000e0000 */
[----:B------:R-:W-:Y:S01]  /*73c0*/  UIADD3.X UR15, URZ, UR43, URZ, UP0, !UPT ;  /* 0x0000002b3f0f7290 */ /* 0x000fe200087fe43f */
[----:B------:R-:W-:Y:S01]  /*73d0*/  R2UR UR35, R20 ;  /* 0x00000000142372ca */ /* 0x000fe200000e0000 */
[----:B------:R-:W-:Y:S01]  /*73e0*/  VIADD R4, R4, 0xffffffff ;  /* 0xffffffff04047836 */ /* 0x000fe20000000000 */
[----:B------:R-:W-:Y:S01]  /*73f0*/  R2UR UR36, R7 ;  /* 0x00000000072472ca */ /* 0x000fe200000e0000 */
[----:B------:R-:W-:Y:S01]  /*7400*/  UMOV UR6, 0x0 ;  /* 0x0000000000067882 */ /* 0x000fe20000000000 */
[----:B------:R-:W-:Y:S01]  /*7410*/  R2UR UR34, R15 ;  /* 0x000000000f2272ca */ /* 0x000fe200000e0000 */
[----:B------:R-:W-:Y:S01]  /*7420*/  UMOV UR7, 0x10000000 ;  /* 0x1000000000077882 */ /* 0x000fe20000000000 */
[----:B------:R-:W-:Y:S01]  /*7430*/  R2UR UR26, R24 ;  /* 0x00000000181a72ca */ /* 0x000fe200000e0000 */
[----:B------:R-:W-:Y:S01]  /*7440*/  USHF.L.U32 UR5, UR5, 0xd, URZ ;  /* 0x0000000d05057899 */ /* 0x000fe2000800063f */
[----:B------:R-:W-:Y:S01]  /*7450*/  R2UR UR19, R22 ;  /* 0x00000000161372ca */ /* 0x000fe200000e0000 */
[----:B------:R-:W-:Y:S01]  /*7460*/  UIADD3 UR4, UP1, UR42, 0x1f0, URZ ;  /* 0x000001f02a047890 */ /* 0x000fe2000ff3e03f */
[----:B------:R-:W-:Y:S01]  /*7470*/  R2UR UR18, R19 ;  /* 0x00000000131272ca */ /* 0x000fe200000e0000 */
[----:B------:R-:W-:Y:S01]  /*7480*/  ULEA UR8, UR37, UR5, 0xb ;  /* 0x0000000525087291 */ /* 0x000fe2000f8e583f */
[----:B------:R-:W-:Y:S01]  /*7490*/  R2UR UR10, R25 ;  /* 0x00000000190a72ca */ /* 0x000fe200000e0000 */
[----:B------:R-:W-:Y:S01]  /*74a0*/  ULOP3.LUT UR5, UR5, 0xc00, UR40, 0xf8, !UPT ;  /* 0x00000c0005057892 */ /* 0x000fe2000f8ef828 */
[----:B------:R-:W-:Y:S01]  /*74b0*/  ISETP.GT.AND P1, PT, R4, 0x1, PT ;  /* 0x000000010400780c */ /* 0x000fe20003f24270 */
[----:B------:R-:W-:Y:S01]  /*74c0*/  ULEA UR8, UR8, UR9, 0x1 ;  /* 0x0000000908087291 */ /* 0x000fe2000f8e083f */
[----:B------:R-:W-:Y:S01]  /*74d0*/  VIADD R6, R6, 0x1 ;  /* 0x0000000106067836 */ /* 0x000fe20000000000 */
[----:B------:R-:W-:Y:S01]  /*74e0*/  ULEA UR5, UR5, UR9, 0x1 ;  /* 0x0000000905057291 */ /* 0x000fe2000f8e083f */
[----:B------:R-:W-:Y:S01]  /*74f0*/  VIADD R22, R22, 0x40 ;  /* 0x0000004016167836 */ /* 0x000fe20000000000 */
[----:B------:R-:W-:Y:S01]  /*7500*/  UIADD3 UR32, UR8, 0x180, URZ ;  /* 0x0000018008207890 */ /* 0x000fe2000fffe03f */
[----:B------:R-:W-:Y:S01]  /*7510*/  VIADD R20, R20, 0x40 ;  /* 0x0000004014147836 */ /* 0x000fe20000000000 */
[----:B------:R-:W-:Y:S01]  /*7520*/  UIADD3 UR24, UR8, 0x2180, URZ ;  /* 0x0000218008187890 */ /* 0x000fe2000fffe03f */
[C---:B------:R-:W-:Y:S01]  /*7530*/  ISETP.NE.AND P0, PT, R6.reuse, 0x7, PT ;  /* 0x000000070600780c */ /* 0x040fe20003f05270 */
[----:B------:R-:W-:Y:S01]  /*7540*/  UMOV UR25, UR33 ;  /* 0x0000002100197c82 */ /* 0x000fe20008000000 */
[----:B------:R-:W-:Y:S01]  /*7550*/  UMOV UR27, UR35 ;  /* 0x00000023001b7c82 */ /* 0x000fe20008000000 */
[----:B------:R-:W-:Y:S01]  /*7560*/  UMOV UR28, UR36 ;  /* 0x00000024001c7c82 */ /* 0x000fe20008000000 */
[----:B------:R-:W-:Y:S01]  /*7570*/  UIADD3 UR16, UR5, 0x1c180, URZ ;  /* 0x0001c18005107890 */ /* 0x000fe2000fffe03f */
[----:B------:R-:W-:Y:S01]  /*7580*/  SEL R12, RZ, 0x1, P0 ;  /* 0x00000001ff0c7807 */ /* 0x000fe20000000000 */
[----:B------:R-:W-:Y:S01]  /*7590*/  UTMALDG.3D.MULTICAST [UR32], [UR14], UR31, desc[UR6] ;  /* 0x000006200e0073b4 */ /* 0x000fe2000801181f */
[----:B------:R-:W-:Y:S01]  /*75a0*/  UIADD3 UR8, UR5, 0x1e180, URZ ;  /* 0x0001e18005087890 */ /* 0x000fe2000fffe03f */
[----:B------:R-:W-:Y:S01]  /*75b0*/  SEL R6, R6, RZ, P0 ;  /* 0x000000ff06067207 */ /* 0x000fe20000000000 */
[----:B------:R-:W-:Y:S01]  /*75c0*/  UIADD3.X UR5, URZ, UR43, URZ, UP1, !UPT ;  /* 0x0000002b3f057290 */ /* 0x000fe20008ffe43f */
[----:B------:R-:W-:Y:S01]  /*75d0*/  LOP3.LUT R5, R5, R12, RZ, 0x3c, !PT ;  /* 0x0000000c05057212 */ /* 0x000fe200078e3cff */
[----:B------:R-:W-:Y:S01]  /*75e0*/  UMOV UR17, UR33 ;  /* 0x0000002100117c82 */ /* 0x000fe20008000000 */
[----:B------:R-:W-:Y:S01]  /*75f0*/  UMOV UR20, UR36 ;  /* 0x0000002400147c82 */ /* 0x000fe20008000000 */
[----:B------:R-:W-:Y:S01]  /*7600*/  UMOV UR9, UR33 ;  /* 0x0000002100097c82 */ /* 0x000fe20008000000 */
[----:B------:R0:W-:Y:S01]  /*7610*/  UTMALDG.3D.MULTICAST [UR24], [UR14], UR31, desc[UR6] ;  /* 0x000006180e0073b4 */ /* 0x0001e2000801181f */
[----:B------:R-:W-:Y:S01]  /*7620*/  UMOV UR11, UR19 ;  /* 0x00000013000b7c82 */ /* 0x000fe20008000000 */
[----:B------:R-:W-:Y:S01]  /*7630*/  UMOV UR12, UR36 ;  /* 0x00000024000c7c82 */ /* 0x000fe20008000000 */
[----:B0-----:R-:W-:-:S09]  /*7640*/  UPRMT UR14, URZ, 0x5410, UR29 ;  /* 0x000054103f0e7896 */ /* 0x001fd2000800001d */
[----:B------:R0:W-:Y:S01]  /*7650*/  UTMALDG.3D.MULTICAST [UR16], [UR4], UR14, desc[UR6] ;  /* 0x00000610040073b4 */ /* 0x0001e2000801180e */
[----:B------:R0:W-:Y:S02]  /*7660*/  UTMALDG.3D.MULTICAST [UR8], [UR4], UR14, desc[UR6] ;  /* 0x00000608040073b4 */ /* 0x0001e4000801180e */
[----:B0-----:R-:W-:Y:S05]  /*7670*/  @P1 BRA `(.L_x_174) ;  /* 0xfffffffc00041947 */ /* 0x001fea000383ffff */
.L_x_171:
[----:B------:R-:W-:Y:S05]  /*7680*/  BSYNC B1 ;  /* 0x0000000000017941 */ /* 0x000fea0003800000 */
.L_x_170:
[----:B------:R-:W-:Y:S01]  /*7690*/  LOP3.LUT P1, RZ, R11, 0xff, RZ, 0xc0, !PT ;  /* 0x000000ff0bff7812 */ /* 0x000fe2000782c0ff */
[C---:B------:R-:W-:Y:S01]  /*76a0*/  IMAD.IADD R13, R8.reuse, 0x1, R13 ;  /* 0x00000001080d7824 */ /* 0x040fe200078e020d */
[----:B------:R-:W-:Y:S01]  /*76b0*/  ULDC.64 UR4, c[0x0][0x650] ;  /* 0x0001940000047ab9 */ /* 0x000fe20000000a00 */
[C---:B------:R-:W-:Y:S01]  /*76c0*/  ISETP.GE.U32.AND P2, PT, R8.reuse, 0x7, PT ;  /* 0x000000070800780c */ /* 0x040fe20003f46070 */
[----:B------:R-:W-:Y:S01]  /*76d0*/  BSSY B1, `(.L_x_175) ;  /* 0x000006d000017945 */ /* 0x000fe20003800000 */
[C---:B------:R-:W-:Y:S01]  /*76e0*/  IMAD.WIDE.U32 R4, R13.reuse, 0x24924925, RZ ;  /* 0x249249250d047825 */ /* 0x040fe200078e00ff */
[----:B------:R-:W-:Y:S02]  /*76f0*/  ISETP.GT.U32.AND P0, PT, R13, 0x6, PT ;  /* 0x000000060d00780c */ /* 0x000fe40003f04070 */
[----:B------:R-:W-:Y:S01]  /*7700*/  PRMT R11, RZ, 0x7610, R11 ;  /* 0x00007610ff0b7816 */ /* 0x000fe2000000000b */
[----:B------:R-:W-:Y:S01]  /*7710*/  IMAD.MOV.U32 R12, RZ, RZ, -0x1 ;  /* 0xffffffffff0c7424 */ /* 0x000fe200078e00ff */
[----:B------:R-:W-:Y:S01]  /*7720*/  ISETP.LT.U32.AND P0, PT, R8, 0x7, P0 ;  /* 0x000000070800780c */ /* 0x000fe20000701070 */
[----:B------:R-:W-:-:S02]  /*7730*/  IMAD.MOV.U32 R19, RZ, RZ, -0x1 ;  /* 0xffffffffff137424 */ /* 0x000fc400078e00ff */
[----:B------:R-:W0:Y:S01]  /*7740*/  @P1 S2R R7, SR_CgaCtaId ;  /* 0x0000000000071919 */ /* 0x000e220000008800 */
[----:B------:R-:W-:Y:S02]  /*7750*/  SEL R4, RZ, 0x1, !P0 ;  /* 0x00000001ff047807 */ /* 0x000fe40004000000 */
[----:B------:R-:W-:Y:S02]  /*7760*/  IADD3 R16, P0, R16, UR38, RZ ;  /* 0x0000002610107c10 */ /* 0x000fe4000ff1e0ff */
[----:B------:R-:W-:Y:S02]  /*7770*/  @P1 MOV R6, 0x400 ;  /* 0x0000040000061802 */ /* 0x000fe40000000f00 */
[----:B------:R-:W-:Y:S02]  /*7780*/  IADD3.X R17, R17, UR41, RZ, P0, !PT ;  /* 0x0000002911117c10 */ /* 0x000fe400087fe4ff */
[----:B------:R-:W-:Y:S02]  /*7790*/  ISETP.GE.U32.AND P0, PT, R16, UR4, PT ;  /* 0x0000000410007c0c */ /* 0x000fe4000bf06070 */
[----:B------:R-:W-:-:S02]  /*77a0*/  LOP3.LUT R3, R3, R4, RZ, 0x3c, !PT ;  /* 0x0000000403037212 */ /* 0x000fc400078e3cff */
[----:B------:R-:W-:Y:S02]  /*77b0*/  ISETP.GE.U32.AND.EX P0, PT, R17, UR5, PT, P0 ;  /* 0x0000000511007c0c */ /* 0x000fe4000bf06100 */
[----:B0-----:R-:W-:Y:S01]  /*77c0*/  @P1 LEA R6, R7, R6, 0x18 ;  /* 0x0000000607061211 */ /* 0x001fe200078ec0ff */
[----:B------:R-:W-:-:S03]  /*77d0*/  IMAD.IADD R7, R13, 0x1, -R5 ;  /* 0x000000010d077824 */ /* 0x000fc600078e0a05 */
[----:B------:R0:W-:Y:S02]  /*77e0*/  @P1 SYNCS.ARRIVE.TRANS64.A1T0 RZ, [R6+URZ+0x88], RZ ;  /* 0x000088ff06ff19a7 */ /* 0x0001e4000810003f */
[----:B------:R-:W-:-:S04]  /*77f0*/  LEA.HI R7, R7, R5, RZ, 0x1f ;  /* 0x0000000507077211 */ /* 0x000fc800078ff8ff */
[----:B------:R-:W-:Y:S01]  /*7800*/  SHF.R.U32.HI R4, RZ, 0x2, R7 ;  /* 0x00000002ff047819 */ /* 0x000fe20000011607 */
[----:B------:R-:W-:-:S03]  /*7810*/  IMAD.MOV.U32 R7, RZ, RZ, -0x1 ;  /* 0xffffffffff077424 */ /* 0x000fc600078e00ff */
[--C-:B------:R-:W-:Y:S01]  /*7820*/  @P2 LOP3.LUT R3, R3, 0x1, R4.reuse, 0x78, !PT ;  /* 0x0000000103032812 */ /* 0x100fe200078e7804 */
[----:B------:R-:W-:Y:S01]  /*7830*/  IMAD R13, R4, -0x7, R13 ;  /* 0xfffffff9040d7824 */ /* 0x000fe200078e020d */
[----:B------:R-:W-:Y:S01]  /*7840*/  PRMT R4, RZ, 0x7610, R4 ;  /* 0x00007610ff047816 */ /* 0x000fe20000000004 */
[----:B0-----:R-:W-:Y:S06]  /*7850*/  @P0 BRA `(.L_x_176) ;  /* 0x0000000400500947 */ /* 0x001fec0003800000 */
[----:B------:R-:W0:Y:S01]  /*7860*/  S2R R15, SR_CTAID.X ;  /* 0x00000000000f7919 */ /* 0x000e220000002500 */
[----:B------:R-:W-:Y:S01]  /*7870*/  ULDC.64 UR4, c[0x0][0x628] ;  /* 0x00018a0000047ab9 */ /* 0x000fe20000000a00 */
[----:B------:R-:W1:Y:S01]  /*7880*/  LDC R20, c[0x0][0x144] ;  /* 0x00005100ff147b82 */ /* 0x000e620000000800 */
[----:B------:R-:W-:Y:S01]  /*7890*/  ISETP.NE.U32.AND P0, PT, RZ, UR4, PT ;  /* 0x00000004ff007c0c */ /* 0x000fe2000bf05070 */
[----:B------:R-:W2:Y:S01]  /*78a0*/  S2R R12, SR_CTAID.Y ;  /* 0x00000000000c7919 */ /* 0x000ea20000002600 */
[----:B------:R-:W-:Y:S01]  /*78b0*/  ULDC UR6, c[0x0][0x150] ;  /* 0x0000540000067ab9 */ /* 0x000fe20000000800 */
[----:B------:R-:W-:Y:S01]  /*78c0*/  ULDC UR7, c[0x0][0x630] ;  /* 0x00018c0000077ab9 */ /* 0x000fe20000000800 */
[----:B------:R-:W-:Y:S01]  /*78d0*/  ISETP.NE.AND.EX P0, PT, RZ, UR5, PT, P0 ;  /* 0x00000005ff007c0c */ /* 0x000fe2000bf05300 */
[----:B------:R-:W-:Y:S01]  /*78e0*/  IMAD.MOV.U32 R4, RZ, RZ, R16 ;  /* 0x000000ffff047224 */ /* 0x000fe200078e0010 */
[----:B0-----:R-:W-:-:S05]  /*78f0*/  I2FP.F32.U32 R5, R15 ;  /* 0x0000000f00057245 */ /* 0x001fca0000201000 */
[----:B------:R-:W-:Y:S01]  /*7900*/  FMUL R21, R5, UR6 ;  /* 0x0000000605157c20 */ /* 0x000fe20008400000 */
[----:B------:R-:W-:-:S05]  /*7910*/  IMAD.MOV.U32 R5, RZ, RZ, R17 ;  /* 0x000000ffff057224 */ /* 0x000fca00078e0011 */
[----:B--2---:R-:W-:Y:S05]  /*7920*/  @!P0 BRA `(.L_x_177) ;  /* 0x0000000000288947 */ /* 0x004fea0003800000 */
[----:B------:R-:W-:Y:S02]  /*7930*/  ULDC UR6, c[0x0][0x634] ;  /* 0x00018d0000067ab9 */ /* 0x000fe40000000800 */
[----:B------:R-:W-:-:S05]  /*7940*/  IADD3 R5, P0, R16, UR6, RZ ;  /* 0x0000000610057c10 */ /* 0x000fca000ff1e0ff */
[----:B------:R-:W-:-:S04]  /*7950*/  IMAD.X R19, RZ, RZ, R17, P0 ;  /* 0x000000ffff137224 */ /* 0x000fc800000e0611 */
[----:B------:R-:W-:-:S04]  /*7960*/  IMAD.WIDE.U32 R6, R19, UR4, RZ ;  /* 0x0000000413067c25 */ /* 0x000fc8000f8e00ff */
[----:B------:R-:W-:-:S04]  /*7970*/  IMAD.WIDE.U32 R6, P0, R5, UR5, R6 ;  /* 0x0000000505067c25 */ /* 0x000fc8000f800006 */
[----:B------:R-:W-:-:S04]  /*7980*/  IMAD.WIDE.U32 R4, R5, UR4, RZ ;  /* 0x0000000405047c25 */ /* 0x000fc8000f8e00ff */
[----:B------:R-:W-:Y:S01]  /*7990*/  IMAD.MOV.U32 R4, RZ, RZ, R7 ;  /* 0x000000ffff047224 */ /* 0x000fe200078e0007 */
[----:B------:R-:W-:Y:S01]  /*79a0*/  IADD3 RZ, P1, R5, R6, RZ ;  /* 0x0000000605ff7210 */ /* 0x000fe20007f3e0ff */
[----:B------:R-:W-:-:S04]  /*79b0*/  IMAD.X R5, RZ, RZ, RZ, P0 ;  /* 0x000000ffff057224 */ /* 0x000fc800000e06ff */
[----:B------:R-:W-:-:S08]  /*79c0*/  IMAD.WIDE.U32.X R4, R19, UR5, R4, P1 ;  /* 0x0000000513047c25 */ /* 0x000fd000088e0404 */
.L_x_177:
[--C-:B------:R-:W-:Y:S01]  /*79d0*/  SHF.R.U64 R14, R4, UR7, R5.reuse ;  /* 0x00000007040e7c19 */ /* 0x100fe20008001205 */
[----:B------:R-:W0:Y:S01]  /*79e0*/  F2I.U32.TRUNC.NTZ R21, R21 ;  /* 0x0000001500157305 */ /* 0x000e22000020f000 */
[----:B------:R-:W-:Y:S01]  /*79f0*/  SHF.R.U32.HI R4, RZ, UR7, R5 ;  /* 0x00000007ff047c19 */ /* 0x000fe20008011605 */
[----:B------:R-:W-:Y:S01]  /*7a00*/  ULDC.64 UR4, c[0x0][0x620] ;  /* 0x0001880000047ab9 */ /* 0x000fe20000000a00 */
[----:B------:R-:W-:Y:S01]  /*7a10*/  IADD3 R7, P0, RZ, -R14, RZ ;  /* 0x8000000eff077210 */ /* 0x000fe20007f1e0ff */
[----:B------:R-:W-:-:S04]  /*7a20*/  ULDC.64 UR6, c[0x0][0x640] ;  /* 0x0001900000067ab9 */ /* 0x000fc80000000a00 */
[----:B------:R-:W-:Y:S01]  /*7a30*/  IMAD.X R4, RZ, RZ, ~R4, P0 ;  /* 0x000000ffff047224 */ /* 0x000fe200000e0e04 */
[----:B------:R-:W-:-:S03]  /*7a40*/  ISETP.NE.U32.AND P0, PT, RZ, UR6, PT ;  /* 0x00000006ff007c0c */ /* 0x000fc6000bf05070 */
[----:B------:R-:W-:Y:S01]  /*7a50*/  IMAD R6, R4, UR4, RZ ;  /* 0x0000000404067c24 */ /* 0x000fe2000f8e02ff */
[----:B------:R-:W-:Y:S01]  /*7a60*/  ISETP.NE.AND.EX P0, PT, RZ, UR7, PT, P0 ;  /* 0x00000007ff007c0c */ /* 0x000fe2000bf05300 */
[----:B------:R-:W-:Y:S01]  /*7a70*/  IMAD.WIDE.U32 R4, R7, UR4, R16 ;  /* 0x0000000407047c25 */ /* 0x000fe2000f8e0010 */
[----:B------:R-:W-:-:S03]  /*7a80*/  ULDC UR4, c[0x0][0x618] ;  /* 0x0001860000047ab9 */ /* 0x000fc60000000800 */
[----:B------:R-:W-:Y:S01]  /*7a90*/  IMAD R7, R7, UR5, R6 ;  /* 0x0000000507077c24 */ /* 0x000fe2000f8e0206 */
[----:B------:R-:W-:Y:S01]  /*7aa0*/  ULDC UR5, c[0x0][0x154] ;  /* 0x0000550000057ab9 */ /* 0x000fe20000000800 */
[----:B0-----:R-:W-:Y:S02]  /*7ab0*/  IMAD.MOV R6, RZ, RZ, -R21 ;  /* 0x000000ffff067224 */ /* 0x001fe400078e0a15 */
[----:B------:R-:W0:Y:S01]  /*7ac0*/  LDC R21, c[0x0][0x148] ;  /* 0x00005200ff157b82 */ /* 0x000e220000000800 */
[----:B------:R-:W-:Y:S02]  /*7ad0*/  IMAD.IADD R5, R5, 0x1, R7 ;  /* 0x0000000105057824 */ /* 0x000fe400078e0207 */
[----:B-1----:R-:W-:Y:S01]  /*7ae0*/  IMAD R15, R20, R6, R15 ;  /* 0x00000006140f7224 */ /* 0x002fe200078e020f */
[----:B------:R-:W-:Y:S02]  /*7af0*/  I2FP.F32.U32 R6, R12 ;  /* 0x0000000c00067245 */ /* 0x000fe40000201000 */
[----:B------:R-:W-:-:S02]  /*7b00*/  SHF.R.U64 R19, R4, UR4, R5 ;  /* 0x0000000404137c19 */ /* 0x000fc40008001205 */
[----:B------:R-:W-:Y:S01]  /*7b10*/  SHF.R.U32.HI R4, RZ, UR4, R5 ;  /* 0x00000004ff047c19 */ /* 0x000fe20008011605 */
[----:B------:R-:W-:Y:S01]  /*7b20*/  FMUL R6, R6, UR5 ;  /* 0x0000000506067c20 */ /* 0x000fe20008400000 */
[----:B------:R-:W-:Y:S02]  /*7b30*/  ULDC UR4, c[0x0][0x608] ;  /* 0x0001820000047ab9 */ /* 0x000fe40000000800 */
[--C-:B------:R-:W-:Y:S01]  /*7b40*/  SHF.R.U64 R22, R19, UR4, R4.reuse ;  /* 0x0000000413167c19 */ /* 0x100fe20008001204 */
[----:B------:R1:W2:Y:S01]  /*7b50*/  F2I.U32.TRUNC.NTZ R24, R6 ;  /* 0x0000000600187305 */ /* 0x0002a2000020f000 */
[----:B------:R-:W-:Y:S01]  /*7b60*/  SHF.R.U32.HI R5, RZ, UR4, R4 ;  /* 0x00000004ff057c19 */ /* 0x000fe20008011604 */
[----:B------:R-:W-:-:S03]  /*7b70*/  ULDC UR4, c[0x0][0x658] ;  /* 0x0001960000047ab9 */ /* 0x000fc60000000800 */
[--C-:B------:R-:W-:Y:S02]  /*7b80*/  SHF.R.U64 R20, R22, UR4, R5.reuse ;  /* 0x0000000416147c19 */ /* 0x100fe40008001205 */
[----:B------:R-:W-:-:S03]  /*7b90*/  SHF.R.U32.HI R23, RZ, UR4, R5 ;  /* 0x00000004ff177c19 */ /* 0x000fc60008011605 */
[----:B------:R-:W-:Y:S02]  /*7ba0*/  IMAD.MOV.U32 R4, RZ, RZ, R20 ;  /* 0x000000ffff047224 */ /* 0x000fe400078e0014 */
[----:B------:R-:W-:Y:S01]  /*7bb0*/  IMAD.MOV.U32 R5, RZ, RZ, R23 ;  /* 0x000000ffff057224 */ /* 0x000fe200078e0017 */
[----:B-1----:R-:W-:Y:S06]  /*7bc0*/  @!P0 BRA `(.L_x_178) ;  /* 0x0000000000288947 */ /* 0x002fec0003800000 */
        /* <DEDUP_REMOVED lines=10> */
.L_x_178:
[----:B------:R-:W-:Y:S01]  /*7c70*/  ISETP.NE.AND P0, PT, R2, 0x1, PT ;  /* 0x000000010200780c */ /* 0x000fe20003f05270 */
[----:B------:R-:W-:Y:S01]  /*7c80*/  ULDC UR4, c[0x0][0x648] ;  /* 0x0001920000047ab9 */ /* 0x000fe20000000800 */
[----:B------:R-:W-:Y:S01]  /*7c90*/  LOP3.LUT R22, R22, UR22, RZ, 0xc0, !PT ;  /* 0x0000001616167c12 */ /* 0x000fe2000f8ec0ff */
[----:B--2---:R-:W-:Y:S01]  /*7ca0*/  IMAD.MOV R24, RZ, RZ, -R24 ;  /* 0x000000ffff187224 */ /* 0x004fe200078e0a18 */
[----:B------:R-:W-:Y:S01]  /*7cb0*/  SHF.R.U64 R5, R4, UR4, R5 ;  /* 0x0000000404057c19 */ /* 0x000fe20008001205 */
[----:B------:R-:W-:Y:S01]  /*7cc0*/  ULDC UR4, c[0x0][0x638] ;  /* 0x00018e0000047ab9 */ /* 0x000fe20000000800 */
[----:B------:R-:W-:Y:S01]  /*7cd0*/  LOP3.LUT R19, R19, UR13, RZ, 0xc0, !PT ;  /* 0x0000000d13137c12 */ /* 0x000fe2000f8ec0ff */
[----:B------:R-:W-:Y:S01]  /*7ce0*/  ULDC UR5, c[0x0][0x610] ;  /* 0x0001840000057ab9 */ /* 0x000fe20000000800 */
[----:B------:R-:W-:Y:S02]  /*7cf0*/  IMAD.MOV.U32 R4, RZ, RZ, 0x1 ;  /* 0x00000001ff047424 */ /* 0x000fe400078e00ff */
[----:B------:R-:W-:-:S02]  /*7d00*/  IMAD.MOV R7, RZ, RZ, -R5 ;  /* 0x000000ffff077224 */ /* 0x000fc400078e0a05 */
[----:B------:R-:W-:Y:S02]  /*7d10*/  IMAD R22, R5, UR21, R22 ;  /* 0x0000001505167c24 */ /* 0x000fe4000f8e0216 */
[----:B0-----:R-:W-:Y:S02]  /*7d20*/  @P0 IMAD R15, R21, R24, R12 ;  /* 0x00000018150f0224 */ /* 0x001fe400078e020c */
[----:B------:R-:W-:Y:S01]  /*7d30*/  IMAD R20, R7, UR4, R20 ;  /* 0x0000000407147c24 */ /* 0x000fe2000f8e0214 */
[----:B------:R-:W-:Y:S01]  /*7d40*/  ULDC UR4, c[0x0][0x600] ;  /* 0x0001800000047ab9 */ /* 0x000fe20000000800 */
[----:B------:R-:W-:Y:S02]  /*7d50*/  IMAD R15, R22, UR5, R15 ;  /* 0x00000005160f7c24 */ /* 0x000fe4000f8e020f */
[----:B------:R-:W-:Y:S02]  /*7d60*/  IMAD R20, R20, UR4, R19 ;  /* 0x0000000414147c24 */ /* 0x000fe4000f8e0213 */
[----:B------:R-:W-:-:S03]  /*7d70*/  IMAD.MOV.U32 R7, RZ, RZ, R14 ;  /* 0x000000ffff077224 */ /* 0x000fc600078e000e */
[----:B------:R-:W-:Y:S02]  /*7d80*/  SEL R19, R20, R15, !P0 ;  /* 0x0000000f14137207 */ /* 0x000fe40004000000 */
[----:B------:R-:W-:-:S07]  /*7d90*/  SEL R12, R15, R20, !P0 ;  /* 0x000000140f0c7207 */ /* 0x000fce0004000000 */
.L_x_176:
[----:B------:R-:W-:Y:S05]  /*7da0*/  BSYNC B1 ;  /* 0x0000000000017941 */ /* 0x000fea0003800000 */
.L_x_175:
[----:B------:R-:W-:-:S13]  /*7db0*/  LOP3.LUT P0, RZ, R4, 0xff, RZ, 0xc0, !PT ;  /* 0x000000ff04ff7812 */ /* 0x000fda000780c0ff */
[----:B------:R-:W-:Y:S05]  /*7dc0*/  @P0 BRA `(.L_x_179) ;  /* 0xfffffff000ec0947 */ /* 0x000fea000383ffff */
[----:B------:R-:W-:Y:S05]  /*7dd0*/  BSYNC B0 ;  /* 0x0000000000007941 */ /* 0x000fea0003800000 */
.L_x_168:
[----:B------:R-:W-:-:S03]  /*7de0*/  UMOV UR4, 0xffffffff ;  /* 0xffffffff00047882 */ /* 0x000fc60000000000 */
[----:B------:R-:W-:Y:S05]  /*7df0*/  BRA.DIV UR4, `(.L_x_180) ;  /* 0x0000000604807947 */ /* 0x000fea000b800000 */
[----:B------:R-:W-:-:S13]  /*7e00*/  ELECT P6, URZ, PT ;  /* 0x00000000003f782f */ /* 0x000fda00038c0000 */
.L_x_197:
[----:B------:R-:W-:Y:S04]  /*7e10*/  BSSY B0, `(.L_x_181) ;  /* 0x0000046000007945 */ /* 0x000fe80003800000 */
[----:B------:R-:W-:Y:S05]  /*7e20*/  @!P6 BRA `(.L_x_182) ;  /* 0x000000040010e947 */ /* 0x000fea0003800000 */
[----:B------:R-:W-:-:S04]  /*7e30*/  LOP3.LUT R18, R18, 0x2, RZ, 0xfc, !PT ;  /* 0x0000000212127812 */ /* 0x000fc800078efcff */
[----:B------:R-:W-:-:S13]  /*7e40*/  ISETP.NE.AND P0, PT, R18, 0x3, PT ;  /* 0x000000031200780c */ /* 0x000fda0003f05270 */
[----:B------:R-:W-:Y:S05]  /*7e50*/  @!P0 BRA `(.L_x_183) ;  /* 0x0000000000048947 */ /* 0x000fea0003800000 */
[----:B------:R-:W-:Y:S01]  /*7e60*/  BPT.TRAP 0x1 ;  /* 0x000000040000795c */ /* 0x000fe20000300000 */
.L_x_183:
[----:B------:R-:W0:Y:S01]  /*7e70*/  S2R R5, SR_CgaCtaId ;  /* 0x0000000000057919 */ /* 0x000e220000008800 */
[----:B------:R-:W-:Y:S02]  /*7e80*/  MOV R0, 0x400 ;  /* 0x0000040000007802 */ /* 0x000fe40000000f00 */
[----:B------:R-:W-:Y:S02]  /*7e90*/  SHF.L.U32 R4, R3, 0x1f, RZ ;  /* 0x0000001f03047819 */ /* 0x000fe400000006ff */
[----:B0-----:R-:W-:-:S05]  /*7ea0*/  LEA R0, R5, R0, 0x18 ;  /* 0x0000000005007211 */ /* 0x001fca00078ec0ff */
[----:B------:R-:W-:-:S04]  /*7eb0*/  VIADD R0, R0, 0x38 ;  /* 0x0000003800007836 */ /* 0x000fc80000000000 */
[C---:B------:R-:W-:Y:S02]  /*7ec0*/  IMAD R7, R13.reuse, 0x8, R0 ;  /* 0x000000080d077824 */ /* 0x040fe400078e0200 */
[----:B------:R-:W-:Y:S02]  /*7ed0*/  VIADD R13, R13, 0x1 ;  /* 0x000000010d0d7836 */ /* 0x000fe40000000000 */
[----:B------:R-:W0:Y:S03]  /*7ee0*/  SYNCS.PHASECHK.TRANS64.TRYWAIT P0, [R7+URZ], R4 ;  /* 0x00000004070075a7 */ /* 0x000e26000800017f */
[----:B------:R-:W-:-:S04]  /*7ef0*/  ISETP.NE.AND P1, PT, R13, 0x7, PT ;  /* 0x000000070d00780c */ /* 0x000fc80003f25270 */
[----:B------:R-:W-:Y:S02]  /*7f00*/  SEL R2, RZ, 0x1, P1 ;  /* 0x00000001ff027807 */ /* 0x000fe40000800000 */
[----:B------:R-:W-:Y:S02]  /*7f10*/  SEL R13, R13, RZ, P1 ;  /* 0x000000ff0d0d7207 */ /* 0x000fe40000800000 */
[----:B------:R-:W-:-:S03]  /*7f20*/  LOP3.LUT R6, R3, R2, RZ, 0x3c, !PT ;  /* 0x0000000203067212 */ /* 0x000fc600078e3cff */
[----:B------:R-:W-:Y:S01]  /*7f30*/  IMAD R8, R13, 0x8, R0 ;  /* 0x000000080d087824 */ /* 0x000fe200078e0200 */
[----:B------:R-:W-:Y:S01]  /*7f40*/  SHF.L.U32 R5, R6, 0x1f, RZ ;  /* 0x0000001f06057819 */ /* 0x000fe200000006ff */
[----:B0-----:R-:W-:Y:S06]  /*7f50*/  @!P0 BRA `(.L_x_184) ;  /* 0x0000000400488947 */ /* 0x001fec0003800000 */
.L_x_198:
[----:B------:R-:W1:Y:S01]  /*7f60*/  SYNCS.PHASECHK.TRANS64.TRYWAIT P0, [R8+URZ], R5 ;  /* 0x00000005080075a7 */ /* 0x000e62000800017f */
[----:B------:R-:W-:-:S05]  /*7f70*/  VIADD R2, R13, 0x1 ;  /* 0x000000010d027836 */ /* 0x000fca0000000000 */
[----:B------:R-:W-:-:S04]  /*7f80*/  ISETP.NE.AND P1, PT, R2, 0x7, PT ;  /* 0x000000070200780c */ /* 0x000fc80003f25270 */
[----:B------:R-:W-:Y:S02]  /*7f90*/  SEL R3, RZ, 0x1, P1 ;  /* 0x00000001ff037807 */ /* 0x000fe40000800000 */
[----:B0-----:R-:W-:Y:S02]  /*7fa0*/  SEL R7, R2, RZ, P1 ;  /* 0x000000ff02077207 */ /* 0x001fe40000800000 */
[----:B------:R-:W-:-:S03]  /*7fb0*/  LOP3.LUT R6, R6, R3, RZ, 0x3c, !PT ;  /* 0x0000000306067212 */ /* 0x000fc600078e3cff */
[----:B------:R-:W-:Y:S01]  /*7fc0*/  IMAD R9, R7, 0x8, R0 ;  /* 0x0000000807097824 */ /* 0x000fe200078e0200 */
[----:B------:R-:W-:Y:S01]  /*7fd0*/  SHF.L.U32 R4, R6, 0x1f, RZ ;  /* 0x0000001f06047819 */ /* 0x000fe200000006ff */
[----:B-1----:R-:W-:Y:S06]  /*7fe0*/  @!P0 BRA `(.L_x_185) ;  /* 0x0000000400388947 */ /* 0x002fec0003800000 */
.L_x_199:
[----:B------:R-:W1:Y:S01]  /*7ff0*/  SYNCS.PHASECHK.TRANS64.TRYWAIT P0, [R9+URZ], R4 ;  /* 0x00000004090075a7 */ /* 0x000e62000800017f */
[----:B------:R-:W-:-:S05]  /*8000*/  VIADD R2, R7, 0x1 ;  /* 0x0000000107027836 */ /* 0x000fca0000000000 */
[----:B------:R-:W-:-:S04]  /*8010*/  ISETP.NE.AND P1, PT, R2, 0x7, PT ;  /* 0x000000070200780c */ /* 0x000fc80003f25270 */
[----:B------:R-:W-:Y:S02]  /*8020*/  SEL R3, RZ, 0x1, P1 ;  /* 0x00000001ff037807 */ /* 0x000fe40000800000 */
[----:B------:R-:W-:Y:S02]  /*8030*/  SEL R7, R2, RZ, P1 ;  /* 0x000000ff02077207 */ /* 0x000fe40000800000 */
[----:B------:R-:W-:-:S03]  /*8040*/  LOP3.LUT R6, R6, R3, RZ, 0x3c, !PT ;  /* 0x0000000306067212 */ /* 0x000fc600078e3cff */
[----:B0-----:R-:W-:Y:S01]  /*8050*/  IMAD R8, R7, 0x8, R0 ;  /* 0x0000000807087824 */ /* 0x001fe200078e0200 */
[----:B------:R-:W-:Y:S01]  /*8060*/  SHF.L.U32 R5, R6, 0x1f, RZ ;  /* 0x0000001f06057819 */ /* 0x000fe200000006ff */
[----:B-1----:R-:W-:Y:S06]  /*8070*/  @!P0 BRA `(.L_x_186) ;  /* 0x0000000400288947 */ /* 0x002fec0003800000 */
.L_x_200:
        /* <DEDUP_REMOVED lines=9> */
.L_x_201:
[----:B------:R-:W1:Y:S01]  /*8110*/  SYNCS.PHASECHK.TRANS64.TRYWAIT P0, [R9+URZ], R4 ;  /* 0x00000004090075a7 */ /* 0x000e62000800017f */
[----:B------:R-:W-:-:S05]  /*8120*/  VIADD R2, R7, 0x1 ;  /* 0x0000000107027836 */ /* 0x000fca0000000000 */
[----:B------:R-:W-:-:S04]  /*8130*/  ISETP.NE.AND P1, PT, R2, 0x7, PT ;  /* 0x000000070200780c */ /* 0x000fc80003f25270 */
[----:B------:R-:W-:Y:S02]  /*8140*/  SEL R3, RZ, 0x1, P1 ;  /* 0x00000001ff037807 */ /* 0x000fe40000800000 */
[----:B------:R-:W-:Y:S02]  /*8150*/  SEL R7, R2, RZ, P1 ;  /* 0x000000ff02077207 */ /* 0x000fe40000800000 */
[----:B------:R-:W-:-:S03]  /*8160*/  LOP3.LUT R11, R6, R3, RZ, 0x3c, !PT ;  /* 0x00000003060b7212 */ /* 0x000fc600078e3cff */
[----:B------:R-:W-:Y:S01]  /*8170*/  IMAD R6, R7, 0x8, R0 ;  /* 0x0000000807067824 */ /* 0x000fe200078e0200 */
[----:B0-----:R-:W-:Y:S01]  /*8180*/  SHF.L.U32 R5, R11, 0x1f, RZ ;  /* 0x0000001f0b057819 */ /* 0x001fe200000006ff */
[----:B-1----:R-:W-:Y:S06]  /*8190*/  @!P0 BRA `(.L_x_188) ;  /* 0x0000000400088947 */ /* 0x002fec0003800000 */
.L_x_202:
[----:B------:R-:W1:Y:S01]  /*81a0*/  SYNCS.PHASECHK.TRANS64.TRYWAIT P0, [R6+URZ], R5 ;  /* 0x00000005060075a7 */ /* 0x000e62000800017f */
[----:B------:R-:W-:-:S05]  /*81b0*/  VIADD R2, R7, 0x1 ;  /* 0x0000000107027836 */ /* 0x000fca0000000000 */
[----:B------:R-:W-:-:S04]  /*81c0*/  ISETP.NE.AND P1, PT, R2, 0x7, PT ;  /* 0x000000070200780c */ /* 0x000fc80003f25270 */
[----:B0-----:R-:W-:Y:S02]  /*81d0*/  SEL R4, RZ, 0x1, P1 ;  /* 0x00000001ff047807 */ /* 0x001fe40000800000 */
[----:B------:R-:W-:Y:S02]  /*81e0*/  SEL R3, R2, RZ, P1 ;  /* 0x000000ff02037207 */ /* 0x000fe40000800000 */
[----:B------:R-:W-:Y:S01]  /*81f0*/  LOP3.LUT R4, R11, R4, RZ, 0x3c, !PT ;  /* 0x000000040b047212 */ /* 0x000fe200078e3cff */
[----:B-1----:R-:W-:Y:S06]  /*8200*/  @!P0 BRA `(.L_x_189) ;  /* 0x0000000400008947 */ /* 0x002fec0003800000 */
.L_x_203:
[----:B------:R-:W-:Y:S01]  /*8210*/  IMAD R3, R3, 0x8, R0 ;  /* 0x0000000803037824 */ /* 0x000fe200078e0200 */
[----:B------:R-:W-:-:S07]  /*8220*/  SHF.L.U32 R0, R4, 0x1f, RZ ;  /* 0x0000001f04007819 */ /* 0x000fce00000006ff */
.L_x_190:
[----:B-1----:R1:W2:Y:S02]  /*8230*/  SYNCS.PHASECHK.TRANS64.TRYWAIT P0, [R3+URZ], R0 ;  /* 0x00000000030075a7 */ /* 0x0022a4000800017f */
[----:B--2---:R-:W-:Y:S05]  /*8240*/  @!P0 NANOSLEEP.SYNCS 0x989680 ;  /* 0x009896800000895d */ /* 0x004fea0003900000 */
[----:B------:R-:W2:Y:S02]  /*8250*/  @!P0 SYNCS.PHASECHK.TRANS64 P0, [R3+URZ], R0 ;  /* 0x00000000030085a7 */ /* 0x000ea4000800007f */
[----:B--2---:R-:W-:Y:S05]  /*8260*/  @!P0 BRA `(.L_x_190) ;  /* 0xfffffffc00f08947 */ /* 0x004fea000383ffff */
.L_x_182:
[----:B------:R-:W-:Y:S05]  /*8270*/  BSYNC B0 ;  /* 0x0000000000007941 */ /* 0x000fea0003800000 */
.L_x_181:
[----:B------:R-:W-:Y:S05]  /*8280*/  EXIT ;  /* 0x000000000000794d */ /* 0x000fea0003800000 */
.L_x_21:
[----:B-1----:R1:W2:Y:S02]  /*8290*/  SYNCS.PHASECHK.TRANS64.TRYWAIT P1, [R3+URZ], R0 ;  /* 0x00000000030075a7 */ /* 0x0022a4000802017f */
[----:B--2---:R-:W-:Y:S05]  /*82a0*/  @!P1 NANOSLEEP.SYNCS 0x989680 ;  /* 0x009896800000995d */ /* 0x004fea0003900000 */
[----:B------:R-:W2:Y:S02]  /*82b0*/  @!P1 SYNCS.PHASECHK.TRANS64 P1, [R3+URZ], R0 ;  /* 0x00000000030095a7 */ /* 0x000ea4000802007f */
[----:B--2---:R-:W-:Y:S05]  /*82c0*/  @!P1 BRA `(.L_x_21) ;  /* 0xfffffffc00f09947 */ /* 0x004fea000383ffff */
[----:B------:R-:W-:Y:S05]  /*82d0*/  BRA `(.L_x_20) ;  /* 0xffffff9400507947 */ /* 0x000fea000383ffff */
.L_x_26:
[----:B-1----:R1:W2:Y:S02]  /*82e0*/  SYNCS.PHASECHK.TRANS64.TRYWAIT P1, [R5+URZ], R4 ;  /* 0x00000004050075a7 */ /* 0x0022a4000802017f */
[----:B--2---:R-:W-:Y:S05]  /*82f0*/  @!P1 NANOSLEEP.SYNCS 0x989680 ;  /* 0x009896800000995d */ /* 0x004fea0003900000 */
[----:B------:R-:W2:Y:S02]  /*8300*/  @!P1 SYNCS.PHASECHK.TRANS64 P1, [R5+URZ], R4 ;  /* 0x00000004050095a7 */ /* 0x000ea4000802007f */
[----:B--2---:R-:W-:Y:S05]  /*8310*/  @!P1 BRA `(.L_x_26) ;  /* 0xfffffffc00f09947 */ /* 0x004fea000383ffff */
[----:B------:R-:W-:Y:S05]  /*8320*/  BRA `(.L_x_25) ;  /* 0xffffff98002c7947 */ /* 0x000fea000383ffff */
.L_x_169:
[----:B------:R-:W-:Y:S01]  /*8330*/  BSSY B1, `(.L_x_191) ;  /* 0x0000006000017945 */ /* 0x000fe20003800000 */
[----:B------:R-:W-:-:S07]  /*8340*/  IMAD.MOV.U32 R15, RZ, RZ, -0x1 ;  /* 0xffffffffff0f7424 */ /* 0x000fce00078e00ff */
[----:B------:R-:W-:Y:S05]  /*8350*/  WARPSYNC.COLLECTIVE R15, `(.L_x_192) ;  /* 0x000000000f0c7348 */ /* 0x000fea0003c00000 */
[----:B------:R-:W-:Y:S02]  /*8360*/  ELECT P6, UR62, PT ;  /* 0x00000000003e782f */ /* 0x000fe400038c0000 */
[----:B------:R-:W-:Y:S01]  /*8370*/  MOV R14, UR62 ;  /* 0x0000003e000e7c02 */ /* 0x000fe20008000f00 */
[----:B------:R-:W-:Y:S10]  /*8380*/  ENDCOLLECTIVE ;  /* 0x000000000000791b */ /* 0x000ff40003800000 */
.L_x_192:
[----:B------:R-:W-:Y:S05]  /*8390*/  BSYNC B1 ;  /* 0x0000000000017941 */ /* 0x000fea0003800000 */
.L_x_191:
[----:B------:R-:W-:Y:S05]  /*83a0*/  BRA `(.L_x_193) ;  /* 0xffffffec00807947 */ /* 0x000fea000383ffff */
.L_x_172:
[----:B0-----:R0:W1:Y:S02]  /*83b0*/  SYNCS.PHASECHK.TRANS64.TRYWAIT P0, [R21+URZ+0x38], R12 ;  /* 0x0000380c150075a7 */ /* 0x001064000800017f */
[----:B-1----:R-:W-:Y:S05]  /*83c0*/  @!P0 NANOSLEEP.SYNCS 0x989680 ;  /* 0x009896800000895d */ /* 0x002fea0003900000 */
[----:B------:R-:W1:Y:S02]  /*83d0*/  @!P0 SYNCS.PHASECHK.TRANS64 P0, [R21+URZ+0x38], R12 ;  /* 0x0000380c150085a7 */ /* 0x000e64000800007f */
[----:B-1----:R-:W-:Y:S05]  /*83e0*/  @!P0 BRA `(.L_x_172) ;  /* 0xfffffffc00f08947 */ /* 0x002fea000383ffff */
[----:B------:R-:W-:Y:S05]  /*83f0*/  BRA `(.L_x_194) ;  /* 0xffffffec00c87947 */ /* 0x000fea000383ffff */
.L_x_180:
[----:B------:R-:W-:Y:S01]  /*8400*/  BSSY B0, `(.L_x_195) ;  /* 0x0000006000007945 */ /* 0x000fe20003800000 */
[----:B------:R-:W-:-:S07]  /*8410*/  IMAD.MOV.U32 R15, RZ, RZ, -0x1 ;  /* 0xffffffffff0f7424 */ /* 0x000fce00078e00ff */
[----:B------:R-:W-:Y:S05]  /*8420*/  WARPSYNC.COLLECTIVE R15, `(.L_x_196) ;  /* 0x000000000f0c7348 */ /* 0x000fea0003c00000 */
[----:B------:R-:W-:Y:S02]  /*8430*/  ELECT P6, UR62, PT ;  /* 0x00000000003e782f */ /* 0x000fe400038c0000 */
[----:B------:R-:W-:Y:S01]  /*8440*/  MOV R14, UR62 ;  /* 0x0000003e000e7c02 */ /* 0x000fe20008000f00 */
[----:B------:R-:W-:Y:S10]  /*8450*/  ENDCOLLECTIVE ;  /* 0x000000000000791b */ /* 0x000ff40003800000 */
.L_x_196:
[----:B------:R-:W-:Y:S05]  /*8460*/  BSYNC B0 ;  /* 0x0000000000007941 */ /* 0x000fea0003800000 */
.L_x_195:
[----:B------:R-:W-:Y:S05]  /*8470*/  BRA `(.L_x_197) ;  /* 0xfffffff800647947 */ /* 0x000fea000383ffff */
.L_x_184:
[----:B0-----:R0:W1:Y:S02]  /*8480*/  SYNCS.PHASECHK.TRANS64.TRYWAIT P0, [R7+URZ], R4 ;  /* 0x00000004070075a7 */ /* 0x001064000800017f */
[----:B-1----:R-:W-:Y:S05]  /*8490*/  @!P0 NANOSLEEP.SYNCS 0x989680 ;  /* 0x009896800000895d */ /* 0x002fea0003900000 */
[----:B------:R-:W1:Y:S02]  /*84a0*/  @!P0 SYNCS.PHASECHK.TRANS64 P0, [R7+URZ], R4 ;  /* 0x00000004070085a7 */ /* 0x000e64000800007f */
[----:B-1----:R-:W-:Y:S05]  /*84b0*/  @!P0 BRA `(.L_x_184) ;  /* 0xfffffffc00f08947 */ /* 0x002fea000383ffff */
[----:B------:R-:W-:Y:S05]  /*84c0*/  BRA `(.L_x_198) ;  /* 0xfffffff800a47947 */ /* 0x000fea000383ffff */
.L_x_185:
[----:B0-----:R0:W1:Y:S02]  /*84d0*/  SYNCS.PHASECHK.TRANS64.TRYWAIT P0, [R8+URZ], R5 ;  /* 0x00000005080075a7 */ /* 0x001064000800017f */
[----:B-1----:R-:W-:Y:S05]  /*84e0*/  @!P0 NANOSLEEP.SYNCS 0x989680 ;  /* 0x009896800000895d */ /* 0x002fea0003900000 */
[----:B------:R-:W1:Y:S02]  /*84f0*/  @!P0 SYNCS.PHASECHK.TRANS64 P0, [R8+URZ], R5 ;  /* 0x00000005080085a7 */ /* 0x000e64000800007f */
[----:B-1----:R-:W-:Y:S05]  /*8500*/  @!P0 BRA `(.L_x_185) ;  /* 0xfffffffc00f08947 */ /* 0x002fea000383ffff */
[----:B------:R-:W-:Y:S05]  /*8510*/  BRA `(.L_x_199) ;  /* 0xfffffff800b47947 */ /* 0x000fea000383ffff */
.L_x_186:
[----:B0-----:R0:W1:Y:S02]  /*8520*/  SYNCS.PHASECHK.TRANS64.TRYWAIT P0, [R9+URZ], R4 ;  /* 0x00000004090075a7 */ /* 0x001064000800017f */
[----:B-1----:R-:W-:Y:S05]  /*8530*/  @!P0 NANOSLEEP.SYNCS 0x989680 ;  /* 0x009896800000895d */ /* 0x002fea0003900000 */
[----:B------:R-:W1:Y:S02]  /*8540*/  @!P0 SYNCS.PHASECHK.TRANS64 P0, [R9+URZ], R4 ;  /* 0x00000004090085a7 */ /* 0x000e64000800007f */
[----:B-1----:R-:W-:Y:S05]  /*8550*/  @!P0 BRA `(.L_x_186) ;  /* 0xfffffffc00f08947 */ /* 0x002fea000383ffff */
[----:B------:R-:W-:Y:S05]  /*8560*/  BRA `(.L_x_200) ;  /* 0xfffffff800c47947 */ /* 0x000fea000383ffff */
.L_x_187:
[----:B0-----:R0:W1:Y:S02]  /*8570*/  SYNCS.PHASECHK.TRANS64.TRYWAIT P0, [R8+URZ], R5 ;  /* 0x00000005080075a7 */ /* 0x001064000800017f */
[----:B-1----:R-:W-:Y:S05]  /*8580*/  @!P0 NANOSLEEP.SYNCS 0x989680 ;  /* 0x009896800000895d */ /* 0x002fea0003900000 */
[----:B------:R-:W1:Y:S02]  /*8590*/  @!P0 SYNCS.PHASECHK.TRANS64 P0, [R8+URZ], R5 ;  /* 0x00000005080085a7 */ /* 0x000e64000800007f */
[----:B-1----:R-:W-:Y:S05]  /*85a0*/  @!P0 BRA `(.L_x_187) ;  /* 0xfffffffc00f08947 */ /* 0x002fea000383ffff */
[----:B------:R-:W-:Y:S05]  /*85b0*/  BRA `(.L_x_201) ;  /* 0xfffffff800d47947 */ /* 0x000fea000383ffff */
.L_x_188:
[----:B0-----:R0:W1:Y:S02]  /*85c0*/  SYNCS.PHASECHK.TRANS64.TRYWAIT P0, [R9+URZ], R4 ;  /* 0x00000004090075a7 */ /* 0x001064000800017f */
[----:B-1----:R-:W-:Y:S05]  /*85d0*/  @!P0 NANOSLEEP.SYNCS 0x989680 ;  /* 0x009896800000895d */ /* 0x002fea0003900000 */
[----:B------:R-:W1:Y:S02]  /*85e0*/  @!P0 SYNCS.PHASECHK.TRANS64 P0, [R9+URZ], R4 ;  /* 0x00000004090085a7 */ /* 0x000e64000800007f */
[----:B-1----:R-:W-:Y:S05]  /*85f0*/  @!P0 BRA `(.L_x_188) ;  /* 0xfffffffc00f08947 */ /* 0x002fea000383ffff */
[----:B------:R-:W-:Y:S05]  /*8600*/  BRA `(.L_x_202) ;  /* 0xfffffff800e47947 */ /* 0x000fea000383ffff */
.L_x_189:
[----:B0-----:R0:W1:Y:S02]  /*8610*/  SYNCS.PHASECHK.TRANS64.TRYWAIT P0, [R6+URZ], R5 ;  /* 0x00000005060075a7 */ /* 0x001064000800017f */
[----:B-1----:R-:W-:Y:S05]  /*8620*/  @!P0 NANOSLEEP.SYNCS 0x989680 ;  /* 0x009896800000895d */ /* 0x002fea0003900000 */
[----:B------:R-:W1:Y:S02]  /*8630*/  @!P0 SYNCS.PHASECHK.TRANS64 P0, [R6+URZ], R5 ;  /* 0x00000005060085a7 */ /* 0x000e64000800007f */
[----:B-1----:R-:W-:Y:S05]  /*8640*/  @!P0 BRA `(.L_x_189) ;  /* 0xfffffffc00f08947 */ /* 0x002fea000383ffff */
[----:B------:R-:W-:Y:S05]  /*8650*/  BRA `(.L_x_203) ;  /* 0xfffffff800ec7947 */ /* 0x000fea000383ffff */
.L_x_204:
[----:B------:R-:W-:-:S00]  /*8660*/  BRA `(.L_x_204) ;  /* 0xfffffffc00fc7947 */ /* 0x000fc0000383ffff */
[----:B------:R-:W-:-:S00]  /*8670*/  NOP ;  /* 0x0000000000007918 */ /* 0x000fc00000000000 */
        /* <DEDUP_REMOVED lines=8> */
.L_x_205:


//--------------------- .nv.global.init           --------------------------
	.section	.nv.global.init,"aw",@progbits
.nv.global.init:
	.type		$str$22,@object
	.size		$str$22,($str$23 - $str$22)
$str$22:
        /*0000*/ 	.byte	0x6b, 0x5f, 0x74, 0x69, 0x6c, 0x65, 0x5f, 0x63, 0x6f, 0x75, 0x6e, 0x74, 0x20, 0x3e, 0x3d, 0x20
        /*0010*/ 	.byte	0x31, 0x00
	.type		$str$23,@object
	.size		$str$23,(__unnamed_1 - $str$23)
$str$23:
        /*0012*/ 	.byte	0x2f, 0x74, 0x6d, 0x70, 0x2f, 0x63, 0x75, 0x74, 0x6c, 0x61, 0x73, 0x73, 0x5f, 0x73, 0x77, 0x65
        /*0022*/ 	.byte	0x65, 0x70, 0x5f, 0x73, 0x72, 0x63, 0x2f, 0x69, 0x6e, 0x63, 0x6c, 0x75, 0x64, 0x65, 0x2f, 0x63
        /*0032*/ 	.byte	0x75, 0x74, 0x6c, 0x61, 0x73, 0x73, 0x2f, 0x67, 0x65, 0x6d, 0x6d, 0x2f, 0x63, 0x6f, 0x6c, 0x6c
        /*0042*/ 	.byte	0x65, 0x63, 0x74, 0x69, 0x76, 0x65, 0x2f, 0x73, 0x6d, 0x39, 0x30, 0x5f, 0x6d, 0x6d, 0x61, 0x5f
        /*0052*/ 	.byte	0x74, 0x6d, 0x61, 0x5f, 0x67, 0x6d, 0x6d, 0x61, 0x5f, 0x73, 0x73, 0x5f, 0x77, 0x61, 0x72, 0x70
        /*0062*/ 	.byte	0x73, 0x70, 0x65, 0x63, 0x69, 0x61, 0x6c, 0x69, 0x7a, 0x65, 0x64, 0x2e, 0x68, 0x70, 0x70, 0x00
	.type		__unnamed_1,@object
	.size		__unnamed_1,(.L_0 - __unnamed_1)
__unnamed_1:
        /*0072*/ 	.byte	0x76, 0x6f, 0x69, 0x64, 0x20, 0x63, 0x75, 0x74, 0x6c, 0x61, 0x73, 0x73, 0x3a, 0x3a, 0x67, 0x65
        /* <DEDUP_REMOVED lines=181> */
        /*0bd2*/ 	.byte	0x00
.L_0:


//--------------------- .nv.shared._ZN7cutlass13device_kernelINS_4gemm6kernel13GemmUniversalIN4cute5tupleIJiiiiEEENS1_10collective13CollectiveMmaINS1_34MainloopSm90TmaGmmaWarpSpecializedILi7ENS5_IJNS4_1CILi4EEENSA_ILi2EEENSA_ILi1EEEEEENS1_35KernelTmaWarpSpecializedCooperativeEEENS5_IJNSA_ILi128EEESH_NSA_ILi64EEEEEENS_6half_tENS5_IJSD_llEEESK_SL_NS4_8TiledMMAINS4_8MMA_AtomIJNS4_4SM904GMMA26MMA_64x128x16_F32F16F16_SSILNSP_5MajorE1ELSR_1ELNSP_7ScaleInE1ELSS_1EEEEEENS4_6LayoutINS5_IJSC_SD_SD_EEENS5_IJSD_NSA_ILi0EEESX_EEEEENS5_IJNS4_10UnderscoreES10_S10_EEEEENS4_23SM90_TMA_LOAD_MULTICASTENS4_14ComposedLayoutINS4_7SwizzleILi3ELi4ELi3EEENS4_18smem_ptr_flag_bitsILi16EEENSV_INS5_IJSI_NSA_ILi8EEEEEENS5_IJSD_SI_EEEEEEEvNS4_8identityES13_S1D_vS1E_EENS_8epilogue10collective6detail29Sm90TmaWarpSpecializedAdapterINS1H_15DefaultEpilogueISK_NS5_IJlSD_lEEES1L_NS1G_6thread17LinearCombinationISK_Li1EffLNS1M_9ScaleType4KindE0ELNS_15FloatRoundStyleE2ESK_EENS1_15EpilogueDefaultEEEEEvvEEEEvNT_6ParamsE --------------------------
	.section	.nv.shared._ZN7cutlass13device_kernelINS_4gemm6kernel13GemmUniversalIN4cute5tupleIJiiiiEEENS1_10collective13CollectiveMmaINS1_34MainloopSm90TmaGmmaWarpSpecializedILi7ENS5_IJNS4_1CILi4EEENSA_ILi2EEENSA_ILi1EEEEEENS1_35KernelTmaWarpSpecializedCooperativeEEENS5_IJNSA_ILi128EEESH_NSA_ILi64EEEEEENS_6half_tENS5_IJSD_llEEESK_SL_NS4_8TiledMMAINS4_8MMA_AtomIJNS4_4SM904GMMA26MMA_64x128x16_F32F16F16_SSILNSP_5MajorE1ELSR_1ELNSP_7ScaleInE1ELSS_1EEEEEENS4_6LayoutINS5_IJSC_SD_SD_EEENS5_IJSD_NSA_ILi0EEESX_EEEEENS5_IJNS4_10UnderscoreES10_S10_EEEEENS4_23SM90_TMA_LOAD_MULTICASTENS4_14ComposedLayoutINS4_7SwizzleILi3ELi4ELi3EEENS4_18smem_ptr_flag_bitsILi16EEENSV_INS5_IJSI_NSA_ILi8EEEEEENS5_IJSD_SI_EEEEEEEvNS4_8identityES13_S1D_vS1E_EENS_8epilogue10collective6detail29Sm90TmaWarpSpecializedAdapterINS1H_15DefaultEpilogueISK_NS5_IJlSD_lEEES1L_NS1G_6thread17LinearCombinationISK_Li1EffLNS1M_9ScaleType4KindE0ELNS_15FloatRoundStyleE2ESK_EENS1_15EpilogueDefaultEEEEEvvEEEEvNT_6ParamsE,"aw",@nobits
	.sectionflags	@""
	.align	16
	.zero		1024


//--------------------- .nv.shared.reserved.0     --------------------------
	.section	.nv.shared.reserved.0,"aw",@nobits
	.weak		__nv_reservedSMEM_offset_0_alias
	.size		__nv_reservedSMEM_offset_0_alias, 0, 0
	.other		__nv_reservedSMEM_offset_0_alias,@"STO_CUDA_RESERVED_SHARED STV_DEFAULT"
__nv_reservedSMEM_offset_0_alias:
	.zero		0


//--------------------- .nv.global                --------------------------
	.section	.nv.global,"aw",@nobits
.nv.global:
	.type		_ZN40_INTERNAL_930eb4ea_4_k_cu_09f9538e_245364cute1_E,@object
	.size		_ZN40_INTERNAL_930eb4ea_4_k_cu_09f9538e_245364cute1_E,(_ZN40_INTERNAL_930eb4ea_4_k_cu_09f9538e_245364cuda3std3__45__cpo6cbeginE - _ZN40_INTERNAL_930eb4ea_4_k_cu_09f9538e_245364cute1_E)
_ZN40_INTERNAL_930eb4ea_4_k_cu_09f9538e_245364cute1_E:
	.zero		1
	.type		_ZN40_INTERNAL_930eb4ea_4_k_cu_09f9538e_245364cuda3std3__45__cpo6cbeginE,@object
	.size		_ZN40_INTERNAL_930eb4ea_4_k_cu_09f9538e_245364cuda3std3__45__cpo6cbeginE,(_ZN40_INTERNAL_930eb4ea_4_k_cu_09f9538e_245364cuda3std3__48in_placeE - _ZN40_INTERNAL_930eb4ea_4_k_cu_09f9538e_245364cuda3std3__45__cpo6cbeginE)
_ZN40_INTERNAL_930eb4ea_4_k_cu_09f9538e_245364cuda3std3__45__cpo6cbeginE:
	.zero		1
	.type		_ZN40_INTERNAL_930eb4ea_4_k_cu_09f9538e_245364cuda3std3__48in_placeE,@object
	.size		_ZN40_INTERNAL_930eb4ea_4_k_cu_09f9538e_245364cuda3std3__48in_placeE,(_ZN40_INTERNAL_930eb4ea_4_k_cu_09f9538e_245364cuda3std6ranges3__45__cpo9iter_moveE - _ZN40_INTERNAL_930eb4ea_4_k_cu_09f9538e_245364cuda3std3__48in_placeE)
_ZN40_INTERNAL_930eb4ea_4_k_cu_09f9538e_245364cuda3std3__48in_placeE:
	.zero		1
	.type		_ZN40_INTERNAL_930eb4ea_4_k_cu_09f9538e_245364cuda3std6ranges3__45__cpo9iter_moveE,@object
	.size		_ZN40_INTERNAL_930eb4ea_4_k_cu_09f9538e_245364cuda3std6ranges3__45__cpo9iter_moveE,(_ZN40_INTERNAL_930eb4ea_4_k_cu_09f9538e_245364cuda3std3__45__cpo5beginE - _ZN40_INTERNAL_930eb4ea_4_k_cu_09f9538e_245364cuda3std6ranges3__45__cpo9iter_moveE)
_ZN40_INTERNAL_930eb4ea_4_k_cu_09f9538e_245364cuda3std6ranges3__45__cpo9iter_moveE:
	.zero		1
	.type		_ZN40_INTERNAL_930eb4ea_4_k_cu_09f9538e_245364cuda3std3__45__cpo5beginE,@object
	.size		_ZN40_INTERNAL_930eb4ea_4_k_cu_09f9538e_245364cuda3std3__45__cpo5beginE,(_ZN40_INTERNAL_930eb4ea_4_k_cu_09f9538e_245364cuda3std3__442_GLOBAL__N__930eb4ea_4_k_cu_09f9538e_245366ignoreE - _ZN40_INTERNAL_930eb4ea_4_k_cu_09f9538e_245364cuda3std3__45__cpo5beginE)
_ZN40_INTERNAL_930eb4ea_4_k_cu_09f9538e_245364cuda3std3__45__cpo5beginE:
	.zero		1
	.type		_ZN40_INTERNAL_930eb4ea_4_k_cu_09f9538e_245364cuda3std3__442_GLOBAL__N__930eb4ea_4_k_cu_09f9538e_245366ignoreE,@object
	.size		_ZN40_INTERNAL_930eb4ea_4_k_cu_09f9538e_245364cuda3std3__442_GLOBAL__N__930eb4ea_4_k_cu_09f9538e_245366ignoreE,(_ZN40_INTERNAL_930eb4ea_4_k_cu_09f9538e_245364cute7productE - _ZN40_INTERNAL_930eb4ea_4_k_cu_09f9538e_245364cuda3std3__442_GLOBAL__N__930eb4ea_4_k_cu_09f9538e_245366ignoreE)
_ZN40_INTERNAL_930eb4ea_4_k_cu_09f9538e_245364cuda3std3__442_GLOBAL__N__930eb4ea_4_k_cu_09f9538e_245366ignoreE:
	.zero		1
	.type		_ZN40_INTERNAL_930eb4ea_4_k_cu_09f9538e_245364cute7productE,@object
	.size		_ZN40_INTERNAL_930eb4ea_4_k_cu_09f9538e_245364cute7productE,(_ZN40_INTERNAL_930eb4ea_4_k_cu_09f9538e_245364cuda3std3__45__cpo3endE - _ZN40_INTERNAL_930eb4ea_4_k_cu_09f9538e_245364cute7productE)
_ZN40_INTERNAL_930eb4ea_4_k_cu_09f9538e_245364cute7productE:
	.zero		1
	.type		_ZN40_INTERNAL_930eb4ea_4_k_cu_09f9538e_245364cuda3std3__45__cpo3endE,@object
	.size		_ZN40_INTERNAL_930eb4ea_4_k_cu_09f9538e_245364cuda3std3__45__cpo3endE,(_ZN40_INTERNAL_930eb4ea_4_k_cu_09f9538e_245364cuda3std3__419piecewise_constructE - _ZN40_INTERNAL_930eb4ea_4_k_cu_09f9538e_245364cuda3std3__45__cpo3endE)
_ZN40_INTERNAL_930eb4ea_4_k_cu_09f9538e_245364cuda3std3__45__cpo3endE:
	.zero		1
	.type		_ZN40_INTERNAL_930eb4ea_4_k_cu_09f9538e_245364cuda3std3__419piecewise_constructE,@object
	.size		_ZN40_INTERNAL_930eb4ea_4_k_cu_09f9538e_245364cuda3std3__419piecewise_constructE,(_ZN40_INTERNAL_930eb4ea_4_k_cu_09f9538e_245364cuda3std3__45__cpo4cendE - _ZN40_INTERNAL_930eb4ea_4_k_cu_09f9538e_245364cuda3std3__419piecewise_constructE)
_ZN40_INTERNAL_930eb4ea_4_k_cu_09f9538e_245364cuda3std3__419piecewise_constructE:
	.zero		1
	.type		_ZN40_INTERNAL_930eb4ea_4_k_cu_09f9538e_245364cuda3std3__45__cpo4cendE,@object
	.size		_ZN40_INTERNAL_930eb4ea_4_k_cu_09f9538e_245364cuda3std3__45__cpo4cendE,(_ZN40_INTERNAL_930eb4ea_4_k_cu_09f9538e_245364cuda3std6ranges3__45__cpo4swapE - _ZN40_INTERNAL_930eb4ea_4_k_cu_09f9538e_245364cuda3std3__45__cpo4cendE)
_ZN40_INTERNAL_930eb4ea_4_k_cu_09f9538e_245364cuda3std3__45__cpo4cendE:
	.zero		1
	.type		_ZN40_INTERNAL_930eb4ea_4_k_cu_09f9538e_245364cuda3std6ranges3__45__cpo4swapE,@object
	.size		_ZN40_INTERNAL_930eb4ea_4_k_cu_09f9538e_245364cuda3std6ranges3__45__cpo4swapE,(.L_8 - _ZN40_INTERNAL_930eb4ea_4_k_cu_09f9538e_245364cuda3std6ranges3__45__cpo4swapE)
_ZN40_INTERNAL_930eb4ea_4_k_cu_09f9538e_245364cuda3std6ranges3__45__cpo4swapE:
	.zero		1
.L_8:


//--------------------- .nv.constant0._ZN7cutlass13device_kernelINS_4gemm6kernel13GemmUniversalIN4cute5tupleIJiiiiEEENS1_10collective13CollectiveMmaINS1_34MainloopSm90TmaGmmaWarpSpecializedILi7ENS5_IJNS4_1CILi4EEENSA_ILi2EEENSA_ILi1EEEEEENS1_35KernelTmaWarpSpecializedCooperativeEEENS5_IJNSA_ILi128EEESH_NSA_ILi64EEEEEENS_6half_tENS5_IJSD_llEEESK_SL_NS4_8TiledMMAINS4_8MMA_AtomIJNS4_4SM904GMMA26MMA_64x128x16_F32F16F16_SSILNSP_5MajorE1ELSR_1ELNSP_7ScaleInE1ELSS_1EEEEEENS4_6LayoutINS5_IJSC_SD_SD_EEENS5_IJSD_NSA_ILi0EEESX_EEEEENS5_IJNS4_10UnderscoreES10_S10_EEEEENS4_23SM90_TMA_LOAD_MULTICASTENS4_14ComposedLayoutINS4_7SwizzleILi3ELi4ELi3EEENS4_18smem_ptr_flag_bitsILi16EEENSV_INS5_IJSI_NSA_ILi8EEEEEENS5_IJSD_SI_EEEEEEEvNS4_8identityES13_S1D_vS1E_EENS_8epilogue10collective6detail29Sm90TmaWarpSpecializedAdapterINS1H_15DefaultEpilogueISK_NS5_IJlSD_lEEES1L_NS1G_6thread17LinearCombinationISK_Li1EffLNS1M_9ScaleType4KindE0ELNS_15FloatRoundStyleE2ESK_EENS1_15EpilogueDefaultEEEEEvvEEEEvNT_6ParamsE --------------------------
	.section	.nv.constant0._ZN7cutlass13device_kernelINS_4gemm6kernel13GemmUniversalIN4cute5tupleIJiiiiEEENS1_10collective13CollectiveMmaINS1_34MainloopSm90TmaGmmaWarpSpecializedILi7ENS5_IJNS4_1CILi4EEENSA_ILi2EEENSA_ILi1EEEEEENS1_35KernelTmaWarpSpecializedCooperativeEEENS5_IJNSA_ILi128EEESH_NSA_ILi64EEEEEENS_6half_tENS5_IJSD_llEEESK_SL_NS4_8TiledMMAINS4_8MMA_AtomIJNS4_4SM904GMMA26MMA_64x128x16_F32F16F16_SSILNSP_5MajorE1ELSR_1ELNSP_7ScaleInE1ELSS_1EEEEEENS4_6LayoutINS5_IJSC_SD_SD_EEENS5_IJSD_NSA_ILi0EEESX_EEEEENS5_IJNS4_10UnderscoreES10_S10_EEEEENS4_23SM90_TMA_LOAD_MULTICASTENS4_14ComposedLayoutINS4_7SwizzleILi3ELi4ELi3EEENS4_18smem_ptr_flag_bitsILi16EEENSV_INS5_IJSI_NSA_ILi8EEEEEENS5_IJSD_SI_EEEEEEEvNS4_8identityES13_S1D_vS1E_EENS_8epilogue10collective6detail29Sm90TmaWarpSpecializedAdapterINS1H_15DefaultEpilogueISK_NS5_IJlSD_lEEES1L_NS1G_6thread17LinearCombinationISK_Li1EffLNS1M_9ScaleType4KindE0ELNS_15FloatRoundStyleE2ESK_EENS1_15EpilogueDefaultEEEEEvvEEEEvNT_6ParamsE,"a",@progbits
	.sectionflags	@""
	.align	4
.nv.constant0._ZN7cutlass13device_kernelINS_4gemm6kernel13GemmUniversalIN4cute5tupleIJiiiiEEENS1_10collective13CollectiveMmaINS1_34MainloopSm90TmaGmmaWarpSpecializedILi7ENS5_IJNS4_1CILi4EEENSA_ILi2EEENSA_ILi1EEEEEENS1_35KernelTmaWarpSpecializedCooperativeEEENS5_IJNSA_ILi128EEESH_NSA_ILi64EEEEEENS_6half_tENS5_IJSD_llEEESK_SL_NS4_8TiledMMAINS4_8MMA_AtomIJNS4_4SM904GMMA26MMA_64x128x16_F32F16F16_SSILNSP_5MajorE1ELSR_1ELNSP_7ScaleInE1ELSS_1EEEEEENS4_6LayoutINS5_IJSC_SD_SD_EEENS5_IJSD_NSA_ILi0EEESX_EEEEENS5_IJNS4_10UnderscoreES10_S10_EEEEENS4_23SM90_TMA_LOAD_MULTICASTENS4_14ComposedLayoutINS4_7SwizzleILi3ELi4ELi3EEENS4_18smem_ptr_flag_bitsILi16EEENSV_INS5_IJSI_NSA_ILi8EEEEEENS5_IJSD_SI_EEEEEEEvNS4_8identityES13_S1D_vS1E_EENS_8epilogue10collective6detail29Sm90TmaWarpSpecializedAdapterINS1H_15DefaultEpilogueISK_NS5_IJlSD_lEEES1L_NS1G_6thread17LinearCombinationISK_Li1EffLNS1M_9ScaleType4KindE0ELNS_15FloatRoundStyleE2ESK_EENS1_15EpilogueDefaultEEEEEvvEEEEvNT_6ParamsE:
	.zero		1664


//--------------------- SYMBOLS --------------------------

	.type		.nv.reservedSmem.offset0,@object
	.size		.nv.reservedSmem.offset0,0x4
	.type		__assertfail,@function
